def gluon_wgmma(
    a_ptr,
    b_ptr,
    c_ptr,
    M,
    N,
    K,
    stride_am,
    stride_bk,
    stride_cm,
    BLOCK_M: gl.constexpr,
    BLOCK_N: gl.constexpr,
    BLOCK_K: gl.constexpr,
    DTYPE: gl.constexpr,
    A_LAYOUT: gl.constexpr,
    B_LAYOUT: gl.constexpr,
    C_LAYOUT: gl.constexpr,
    B_SHAPE: gl.constexpr,
    TRANS_B: gl.constexpr,
    NUM_BUFFERS: gl.constexpr,
    NUM_WARPS: gl.constexpr,
):
    a_desc = tma.make_tensor_descriptor(
        a_ptr, [M, K], [stride_am, 1], [BLOCK_M, BLOCK_K], A_LAYOUT
    )
    b_desc = tma.make_tensor_descriptor(
        b_ptr,
        [N, K] if TRANS_B else [K, N],
        [stride_bk, 1],
        B_SHAPE,
        B_LAYOUT,
    )
    c_desc = tma.make_tensor_descriptor(
        c_ptr, [M, N], [stride_cm, 1], [BLOCK_M, BLOCK_N], C_LAYOUT
    )

    a_bufs = gl.allocate_shared_memory(
        DTYPE, [NUM_BUFFERS, BLOCK_M, BLOCK_K], A_LAYOUT
    )
    b_bufs = gl.allocate_shared_memory(DTYPE, [NUM_BUFFERS] + B_SHAPE, B_LAYOUT)

    pid_m = gl.program_id(0)
    pid_n = gl.program_id(1)
    off_m = pid_m * BLOCK_M
    off_n = pid_n * BLOCK_N

    mma_layout: gl.constexpr = pick_wgmma_layout(DTYPE, BLOCK_M, BLOCK_N, NUM_WARPS)
    acc = warpgroup_mma_init(
        gl.zeros((BLOCK_M, BLOCK_N), dtype=gl.float32, layout=mma_layout)
    )

    bars = gl.allocate_shared_memory(
        gl.int64, [NUM_BUFFERS, 1], mbarrier.MBarrierLayout()
    )
    for i in gl.static_range(NUM_BUFFERS):
        mbarrier.init(bars.index(i), count=1)
    idx = 0
    phase = 0

    for k in range(0, K, BLOCK_K):
        a = a_bufs.index(idx)
        b = b_bufs.index(idx)
        bar = bars.index(idx)
        mbarrier.expect(bar, a_desc.block_type.nbytes + b_desc.block_type.nbytes)
        tma.async_copy_global_to_shared(a_desc, [off_m, k], bar, a)
        tma.async_copy_global_to_shared(
            b_desc, [off_n, k] if TRANS_B else [k, off_n], bar, b
        )
        mbarrier.wait(bar, phase=phase)

        if TRANS_B:
            b = b.permute((1, 0))
        acc = warpgroup_mma_wait(num_outstanding=0, deps=(acc,))
        acc = warpgroup_mma(a, b, acc, is_async=True)

        idx += 1
        if idx == NUM_BUFFERS:
            idx = 0
            phase ^= 1

    acc = warpgroup_mma_wait(num_outstanding=0, deps=(acc,))
    for i in gl.static_range(NUM_BUFFERS):
        mbarrier.invalidate(bars.index(i))

    c_smem = gl.allocate_shared_memory(DTYPE, [BLOCK_M, BLOCK_N], C_LAYOUT)
    c_smem.store(acc.to(DTYPE))
    fence_async_shared()
    tma.async_copy_shared_to_global(c_desc, [off_m, off_n], c_smem)
    tma.store_wait(pendings=0)

# config = {"BLOCK_K": 64, "BLOCK_M": 256, "BLOCK_N": 256, "arch": "sm_90", "dtype": "bf16", "num_buffers": 2, "num_warps": 8, "trans_b": 1}
# arch = sm_90


// ===== COMPILED SASS (sm_90a) =====

	.target	sm_90a

	.elftype	@"ET_EXEC"


//--------------------- .note.nv.tkinfo           --------------------------
	.section	.note.nv.tkinfo,"",@"SHT_NOTE"
	.sectionflags	@"SHF_NOTE_NV_TKINFO"
	.tkinfo
        /*0018*/ 	.word	0x00000002
        /*0030*/ 	.string	""
        /*0030*/ 	.string	"ptxas"
        /*0030*/ 	.string	"Cuda compilation tools, release 13.0, V13.0.88"
        /*0030*/ 	.string	"Build cuda_13.0.r13.0/compiler.36424714_0"
        /*0030*/ 	.string	"-v  -suppress-debug-info  -lineinfo  -arch sm_90a "



//--------------------- .note.nv.cuinfo           --------------------------
	.section	.note.nv.cuinfo,"",@"SHT_NOTE"
	.sectionflags	@"SHF_NOTE_NV_CUINFO"
        /*0018*/ 	.short	0x0002
        /*001a*/ 	.short	0x005a
        /*001c*/ 	.short	0x0082
	.zero		2


//--------------------- .nv.info                  --------------------------
	.section	.nv.info,"",@"SHT_CUDA_INFO"
	.align	4


	//----- nvinfo : EIATTR_REGCOUNT
	.align		4
        /*0000*/ 	.byte	0x04, 0x2f
        /*0002*/ 	.short	(.L_1 - .L_0)
	.align		4
.L_0:
        /*0004*/ 	.word	index@(gluon_wgmma)
        /*0008*/ 	.word	0x000000ff


	//----- nvinfo : EIATTR_FRAME_SIZE
	.align		4
.L_1:
        /*000c*/ 	.byte	0x04, 0x11
        /*000e*/ 	.short	(.L_3 - .L_2)
	.align		4
.L_2:
        /*0010*/ 	.word	index@(gluon_wgmma)
        /*0014*/ 	.word	0x00000270


	//----- nvinfo : EIATTR_MIN_STACK_SIZE
	.align		4
.L_3:
        /*0018*/ 	.byte	0x04, 0x12
        /*001a*/ 	.short	(.L_5 - .L_4)
	.align		4
.L_4:
        /*001c*/ 	.word	index@(gluon_wgmma)
        /*0020*/ 	.word	0x00000270
.L_5:


//--------------------- .nv.compat                --------------------------
	.section	.nv.compat,"",@"SHT_CUDA_COMPAT_INFO"
	.align	4
        /*0000*/ 	.byte	0x02, 0x09, 0x01, 0x00, 0x02, 0x02, 0x04, 0x00, 0x02, 0x05, 0x05, 0x00, 0x03, 0x07, 0x01, 0x01
        /*0010*/ 	.byte	0x02, 0x03, 0x03, 0x00, 0x02, 0x06, 0x01, 0x00, 0x04, 0x0b, 0x08, 0x00, 0x00, 0x00, 0x00, 0x00
        /*0020*/ 	.byte	0x00, 0x00, 0x00, 0x00


//--------------------- .nv.info.gluon_wgmma      --------------------------
	.section	.nv.info.gluon_wgmma,"",@"SHT_CUDA_INFO"
	.sectionflags	@""
	.align	4


	//----- nvinfo : EIATTR_CUDA_API_VERSION
	.align		4
        /*0000*/ 	.byte	0x04, 0x37
        /*0002*/ 	.short	(.L_7 - .L_6)
.L_6:
        /*0004*/ 	.word	0x00000082


	//----- nvinfo : EIATTR_KPARAM_INFO
	.align		4
.L_7:
        /*0008*/ 	.byte	0x04, 0x17
        /*000a*/ 	.short	(.L_9 - .L_8)
.L_8:
        /*000c*/ 	.word	0x00000000
        /*0010*/ 	.short	0x000a
        /*0012*/ 	.short	0x0048
        /*0014*/ 	.byte	0x00, 0xf4, 0x21, 0x00


	//----- nvinfo : EIATTR_KPARAM_INFO
	.align		4
.L_9:
        /*0018*/ 	.byte	0x04, 0x17
        /*001a*/ 	.short	(.L_11 - .L_10)
.L_10:
        /*001c*/ 	.word	0x00000000
        /*0020*/ 	.short	0x0009
        /*0022*/ 	.short	0x0040
        /*0024*/ 	.byte	0x00, 0xf4, 0x21, 0x00


	//----- nvinfo : EIATTR_KPARAM_INFO
	.align		4
.L_11:
        /*0028*/ 	.byte	0x04, 0x17
        /*002a*/ 	.short	(.L_13 - .L_12)
.L_12:
        /*002c*/ 	.word	0x00000000
        /*0030*/ 	.short	0x0008
        /*0032*/ 	.short	0x0038
        /*0034*/ 	.byte	0x00, 0xf0, 0x21, 0x00


	//----- nvinfo : EIATTR_KPARAM_INFO
	.align		4
.L_13:
        /*0038*/ 	.byte	0x04, 0x17
        /*003a*/ 	.short	(.L_15 - .L_14)
.L_14:
        /*003c*/ 	.word	0x00000000
        /*0040*/ 	.short	0x0007
        /*0042*/ 	.short	0x0030
        /*0044*/ 	.byte	0x00, 0xf0, 0x21, 0x00


	//----- nvinfo : EIATTR_KPARAM_INFO
	.align		4
.L_15:
        /*0048*/ 	.byte	0x04, 0x17
        /*004a*/ 	.short	(.L_17 - .L_16)
.L_16:
        /*004c*/ 	.word	0x00000000
        /*0050*/ 	.short	0x0006
        /*0052*/ 	.short	0x0028
        /*0054*/ 	.byte	0x00, 0xf0, 0x21, 0x00


	//----- nvinfo : EIATTR_KPARAM_INFO
	.align		4
.L_17:
        /*0058*/ 	.byte	0x04, 0x17
        /*005a*/ 	.short	(.L_19 - .L_18)
.L_18:
        /*005c*/ 	.word	0x00000000
        /*0060*/ 	.short	0x0005
        /*0062*/ 	.short	0x0020
        /*0064*/ 	.byte	0x00, 0xf0, 0x11, 0x00


	//----- nvinfo : EIATTR_KPARAM_INFO
	.align		4
.L_19:
        /*0068*/ 	.byte	0x04, 0x17
        /*006a*/ 	.short	(.L_21 - .L_20)
.L_20:
        /*006c*/ 	.word	0x00000000
        /*0070*/ 	.short	0x0004
        /*0072*/ 	.short	0x001c
        /*0074*/ 	.byte	0x00, 0xf0, 0x11, 0x00


	//----- nvinfo : EIATTR_KPARAM_INFO
	.align		4
.L_21:
        /*0078*/ 	.byte	0x04, 0x17
        /*007a*/ 	.short	(.L_23 - .L_22)
.L_22:
        /*007c*/ 	.word	0x00000000
        /*0080*/ 	.short	0x0003
        /*0082*/ 	.short	0x0018
        /*0084*/ 	.byte	0x00, 0xf0, 0x11, 0x00


	//----- nvinfo : EIATTR_KPARAM_INFO
	.align		4
.L_23:
        /*0088*/ 	.byte	0x04, 0x17
        /*008a*/ 	.short	(.L_25 - .L_24)
.L_24:
        /*008c*/ 	.word	0x00000000
        /*0090*/ 	.short	0x0002
        /*0092*/ 	.short	0x0010
        /*0094*/ 	.byte	0x00, 0xf4, 0x21, 0x00


	//----- nvinfo : EIATTR_KPARAM_INFO
	.align		4
.L_25:
        /*0098*/ 	.byte	0x04, 0x17
        /*009a*/ 	.short	(.L_27 - .L_26)
.L_26:
        /*009c*/ 	.word	0x00000000
        /*00a0*/ 	.short	0x0001
        /*00a2*/ 	.short	0x0008
        /*00a4*/ 	.byte	0x00, 0xf4, 0x21, 0x00


	//----- nvinfo : EIATTR_KPARAM_INFO
	.align		4
.L_27:
        /*00a8*/ 	.byte	0x04, 0x17
        /*00aa*/ 	.short	(.L_29 - .L_28)
.L_28:
        /*00ac*/ 	.word	0x00000000
        /*00b0*/ 	.short	0x0000
        /*00b2*/ 	.short	0x0000
        /*00b4*/ 	.byte	0x00, 0xf4, 0x21, 0x00


	//----- nvinfo : EIATTR_SPARSE_MMA_MASK
	.align		4
.L_29:
        /*00b8*/ 	.byte	0x03, 0x50
        /*00ba*/ 	.short	0x0000


	//----- nvinfo : EIATTR_MAXREG_COUNT
	.align		4
        /*00bc*/ 	.byte	0x03, 0x1b
        /*00be*/ 	.short	0x00ff


	//----- nvinfo : EIATTR_NUM_BARRIERS
	.align		4
        /*00c0*/ 	.byte	0x02, 0x4c
        /*00c2*/ 	.byte	0x01
	.zero		1


	//----- nvinfo : EIATTR_ANNOTATIONS
	.align		4
        /*00c4*/ 	.byte	0x04, 0x55
        /*00c6*/ 	.short	(.L_31 - .L_30)


	//   ....[0]....
.L_30:
        /*00c8*/ 	.word	0x00000001
        /*00cc*/ 	.byte	0x70, 0x11, 0x00, 0x00, 0x01, 0x00, 0x00, 0x00, 0xc0, 0x12, 0x00, 0x00, 0x01, 0x00, 0x00, 0x00
        /* <DEDUP_REMOVED lines=272> */
        /*11dc*/ 	.byte	0x00, 0x45, 0x00, 0x00, 0x01, 0x00, 0x00, 0x00, 0x10, 0x45, 0x00, 0x00


	//----- nvinfo : EIATTR_MERCURY_ISA_VERSION
	.align		4
.L_31:
        /*11e8*/ 	.byte	0x03, 0x5f
        /*11ea*/ 	.short	0x0101


	//----- nvinfo : EIATTR_INT_WARP_WIDE_INSTR_OFFSETS
	.align		4
        /*11ec*/ 	.byte	0x04, 0x31
        /*11ee*/ 	.short	(.L_33 - .L_32)


	//   ....[0]....
.L_32:
        /*11f0*/ 	.word	0x000012f0


	//   ....[1]....
        /*11f4*/ 	.word	0x00001310


	//   ....[2]....
        /*11f8*/ 	.word	0x000013d0


	//   ....[3]....
        /*11fc*/ 	.word	0x00002cb0


	//   ....[4]....
        /*1200*/ 	.word	0x00002cc0


	//   ....[5]....
        /*1204*/ 	.word	0x00002d30


	//   ....[6]....
        /*1208*/ 	.word	0x00002d40


	//   ....[7]....
        /*120c*/ 	.word	0x00004750


	//   ....[8]....
        /*1210*/ 	.word	0x00004770


	//----- nvinfo : EIATTR_COOP_GROUP_MASK_REGIDS
	.align		4
.L_33:
        /*1214*/ 	.byte	0x04, 0x29
        /*1216*/ 	.short	(.L_35 - .L_34)


	//   ....[0]....
.L_34:
        /*1218*/ 	.word	0xffffffff


	//   ....[1]....
        /*121c*/ 	.word	0xffffffff


	//   ....[2]....
        /*1220*/ 	.word	0xffffffff


	//----- nvinfo : EIATTR_COOP_GROUP_INSTR_OFFSETS
	.align		4
.L_35:
        /*1224*/ 	.byte	0x04, 0x28
        /*1226*/ 	.short	(.L_37 - .L_36)


	//   ....[0]....
.L_36:
        /*1228*/ 	.word	0x00000160


	//   ....[1]....
        /*122c*/ 	.word	0x00000710


	//   ....[2]....
        /*1230*/ 	.word	0x00000d00


	//----- nvinfo : EIATTR_MBARRIER_INSTR_OFFSETS
	.align		4
.L_37:
        /*1234*/ 	.byte	0x04, 0x39
        /*1236*/ 	.short	(.L_39 - .L_38)


	//   ....[0]....
.L_38:
        /*1238*/ 	.word	0x00001e00
        /*123c*/ 	.word	0x000000ff
        /*1240*/ 	.word	0x00020000
        /*1244*/ 	.short	0x0100
        /*1246*/ 	.byte	0x18
	.zero		1


	//   ....[1]....
        /*1248*/ 	.word	0x00001fb0
        /*124c*/ 	.word	0x000000ff
        /*1250*/ 	.word	0x00020008
        /*1254*/ 	.short	0x0100
        /*1256*/ 	.byte	0x18
	.zero		1


	//   ....[2]....
        /*1258*/ 	.word	0x00002df0
        /*125c*/ 	.word	0x000000ff
        /*1260*/ 	.word	0x00020000
        /*1264*/ 	.short	0x010a
        /*1266*/ 	.byte	0x12
	.zero		1


	//   ....[3]....
        /*1268*/ 	.word	0x00003c40
        /*126c*/ 	.word	0x000000ff
        /*1270*/ 	.word	0x00020000
        /*1274*/ 	.short	0x0108
        /*1276*/ 	.byte	0x18
	.zero		1


	//   ....[4]....
        /*1278*/ 	.word	0x00003cf0
        /*127c*/ 	.word	0x000000ff
        /*1280*/ 	.word	0x00020008
        /*1284*/ 	.short	0x0108
        /*1286*/ 	.byte	0x18
	.zero		1


	//   ....[5]....
        /*1288*/ 	.word	0x000050c0
        /*128c*/ 	.word	0x000000ff
        /*1290*/ 	.word	0x00020000
        /*1294*/ 	.short	0x010a
        /*1296*/ 	.byte	0x12
	.zero		1


	//----- nvinfo : EIATTR_NUM_MBARRIERS
	.align		4
.L_39:
        /*1298*/ 	.byte	0x03, 0x38
        /*129a*/ 	.short	0x0002


	//----- nvinfo : EIATTR_EXIT_INSTR_OFFSETS
	.align		4
        /*129c*/ 	.byte	0x04, 0x1c
        /*129e*/ 	.short	(.L_41 - .L_40)


	//   ....[0]....
.L_40:
        /*12a0*/ 	.word	0x000050b0


	//----- nvinfo : EIATTR_REQNTID
	.align		4
.L_41:
        /*12a4*/ 	.byte	0x04, 0x10
        /*12a6*/ 	.short	(.L_43 - .L_42)
.L_42:
        /*12a8*/ 	.word	0x00000100
        /*12ac*/ 	.word	0x00000001
        /*12b0*/ 	.word	0x00000001


	//----- nvinfo : EIATTR_CRS_STACK_SIZE
	.align		4
.L_43:
        /*12b4*/ 	.byte	0x04, 0x1e
        /*12b6*/ 	.short	(.L_45 - .L_44)
.L_44:
        /*12b8*/ 	.word	0x00000000


	//----- nvinfo : EIATTR_CBANK_PARAM_SIZE
	.align		4
.L_45:
        /*12bc*/ 	.byte	0x03, 0x19
        /*12be*/ 	.short	0x0050


	//----- nvinfo : EIATTR_PARAM_CBANK
	.align		4
        /*12c0*/ 	.byte	0x04, 0x0a
        /*12c2*/ 	.short	(.L_47 - .L_46)
	.align		4
.L_46:
        /*12c4*/ 	.word	index@(.nv.constant0.gluon_wgmma)
        /*12c8*/ 	.short	0x0210
        /*12ca*/ 	.short	0x0050


	//----- nvinfo : EIATTR_SW_WAR
	.align		4
.L_47:
        /*12cc*/ 	.byte	0x04, 0x36
        /*12ce*/ 	.short	(.L_49 - .L_48)
.L_48:
        /*12d0*/ 	.word	0x00000008
.L_49:


//--------------------- .nv.callgraph             --------------------------
	.section	.nv.callgraph,"",@"SHT_CUDA_CALLGRAPH"
	.align	4
	.sectionentsize	8
	.align		4
        /*0000*/ 	.word	0x00000000
	.align		4
        /*0004*/ 	.word	0xffffffff
	.align		4
        /*0008*/ 	.word	0x00000000
	.align		4
        /*000c*/ 	.word	0xfffffffe
	.align		4
        /*0010*/ 	.word	0x00000000
	.align		4
        /*0014*/ 	.word	0xfffffffd
	.align		4
        /*0018*/ 	.word	0x00000000
	.align		4
        /*001c*/ 	.word	0xfffffffc


//--------------------- .text.gluon_wgmma         --------------------------
	.section	.text.gluon_wgmma,"ax",@progbits
	.align	128
        .global         gluon_wgmma
        .type           gluon_wgmma,@function
        .size           gluon_wgmma,(.L_x_52 - gluon_wgmma)
        .other          gluon_wgmma,@"STO_CUDA_ENTRY STV_DEFAULT"
gluon_wgmma:
.text.gluon_wgmma:
[----:B------:R-:W1:Y:S01]  /*0000*/  LDC R1, c[0x0][0x28] ;  /* 0x00000a00ff017b82 */ /* 0x000e620000000800 */
[----:B------:R-:W2:Y:S07]  /*0010*/  S2R R3, SR_TID.X ;  /* 0x0000000000037919 */ /* 0x000eae0000002100 */
[----:B------:R-:W3:Y:S01]  /*0020*/  S2UR UR4, SR_CgaCtaId ;  /* 0x00000000000479c3 */ /* 0x000ee20000008800 */
[----:B------:R-:W-:Y:S01]  /*0030*/  UMOV UR24, 0x400 ;  /* 0x0000040000187882 */ /* 0x000fe20000000000 */
[----:B------:R-:W-:Y:S01]  /*0040*/  ULDC UR6, c[0x0][0xc] ;  /* 0x0000030000067ab9 */ /* 0x000fe20000000800 */
[----:B------:R-:W-:Y:S01]  /*0050*/  ULDC.64 UR30, c[0x0][0x250] ;  /* 0x00009400001e7ab9 */ /* 0x000fe20000000a00 */
[----:B------:R-:W-:Y:S01]  /*0060*/  BSSY B0, `(.L_x_0) ;  /* 0x0000020000007945 */ /* 0x000fe20003800000 */
[----:B-1----:R-:W-:-:S03]  /*0070*/  VIADD R1, R1, 0xfffffd90 ;  /* 0xfffffd9001017836 */ /* 0x002fc60000000000 */
[----:B------:R-:W1:Y:S08]  /*0080*/  LDC R6, c[0x0][0x228] ;  /* 0x00008a00ff067b82 */ /* 0x000e700000000800 */
[----:B------:R-:W4:Y:S08]  /*0090*/  LDC R13, c[0x0][0x230] ;  /* 0x00008c00ff0d7b82 */ /* 0x000f300000000800 */
[----:B------:R-:W-:Y:S01]  /*00a0*/  S2UR UR40, SR_CTAID.Y ;  /* 0x00000000002879c3 */ /* 0x000fe20000002600 */
[----:B---3--:R-:W-:-:S03]  /*00b0*/  ULEA UR24, UR4, UR24, 0x18 ;  /* 0x0000001804187291 */ /* 0x008fc6000f8ec03f */
[----:B------:R-:W-:Y:S01]  /*00c0*/  ULDC UR4, c[0x0][0x10] ;  /* 0x0000040000047ab9 */ /* 0x000fe20000000800 */
[----:B--2---:R-:W-:-:S03]  /*00d0*/  LOP3.LUT R2, R3, 0xff, RZ, 0xc0, !PT ;  /* 0x000000ff03027812 */ /* 0x004fc600078ec0ff */
[----:B------:R-:W2:Y:S01]  /*00e0*/  S2UR UR5, SR_CTAID.Z ;  /* 0x00000000000579c3 */ /* 0x000ea20000002700 */
[----:B-1----:R-:W-:Y:S01]  /*00f0*/  VIADD R6, R6, 0xffffffff ;  /* 0xffffffff06067836 */ /* 0x002fe20000000000 */
[C---:B------:R-:W-:Y:S02]  /*0100*/  ISETP.GE.U32.AND P0, PT, R2.reuse, 0x20, PT ;  /* 0x000000200200780c */ /* 0x040fe40003f06070 */
[C---:B------:R-:W-:Y:S02]  /*0110*/  ISETP.NE.U32.AND P2, PT, R2.reuse, RZ, PT ;  /* 0x000000ff0200720c */ /* 0x040fe40003f45070 */
[----:B------:R-:W-:Y:S02]  /*0120*/  LEA R12, R2, UR24, 0x2 ;  /* 0x00000018020c7c11 */ /* 0x000fe4000f8e10ff */
[----:B------:R-:W1:Y:S01]  /*0130*/  S2UR UR41, SR_CTAID.X ;  /* 0x00000000002979c3 */ /* 0x000e620000002500 */
[----:B----4-:R-:W-:-:S06]  /*0140*/  VIADD R9, R13, 0xffffffff ;  /* 0xffffffff0d097836 */ /* 0x010fcc0000000000 */
[----:B------:R3:W-:Y:S01]  /*0150*/  @!P0 STS [R12], RZ ;  /* 0x000000ff0c008388 */ /* 0x0007e20000000800 */
[----:B------:R-:W-:-:S03]  /*0160*/  NOP ;  /* 0x0000000000007918 */ /* 0x000fc60000000000 */
[----:B------:R3:W-:Y:S01]  /*0170*/  @!P2 STS [UR24+0x24], R6 ;  /* 0x00002406ff00a988 */ /* 0x0007e20008000818 */
[----:B--2---:R-:W-:-:S03]  /*0180*/  UIMAD UR4, UR5, UR4, UR40 ;  /* 0x00000004050472a4 */ /* 0x004fc6000f8e0228 */
[----:B------:R3:W-:Y:S01]  /*0190*/  @!P2 STS [UR24+0x20], R9 ;  /* 0x00002009ff00a988 */ /* 0x0007e20008000818 */
[----:B-1----:R-:W-:-:S04]  /*01a0*/  UIMAD UR4, UR4, UR6, UR41 ;  /* 0x00000006040472a4 */ /* 0x002fc8000f8e0229 */
[----:B------:R-:W-:-:S03]  /*01b0*/  UIMAD UR5, UR4, 0x180, URZ ;  /* 0x00000180040578a4 */ /* 0x000fc6000f8e023f */
[----:B------:R-:W-:Y:S01]  /*01c0*/  UMOV UR4, URZ ;  /* 0x0000003f00047c82 */ /* 0x000fe20008000000 */
[----:B------:R-:W-:-:S04]  /*01d0*/  UIADD3 UR26, UP0, UR5, UR30, URZ ;  /* 0x0000001e051a7290 */ /* 0x000fc8000ff1e03f */
[----:B------:R-:W-:Y:S01]  /*01e0*/  ULEA.HI.X.SX32 UR27, UR5, UR31, 0x1, UP0 ;  /* 0x0000001f051b7291 */ /* 0x000fe200080f0e3f */
[----:B---3--:R-:W-:Y:S11]  /*01f0*/  @P2 BRA `(.L_x_1) ;  /* 0x0000000000182947 */ /* 0x008ff60003800000 */
[----:B------:R-:W1:Y:S01]  /*0200*/  LDS R0, [UR24+0x8] ;  /* 0x00000818ff007984 */ /* 0x000e620008000800 */
[----:B------:R-:W2:Y:S01]  /*0210*/  LDC.64 R10, c[0x0][0x210] ;  /* 0x00008400ff0a7b82 */ /* 0x000ea20000000a00 */
[----:B------:R-:W-:Y:S02]  /*0220*/  IMAD.MOV.U32 R5, RZ, RZ, 0x70 ;  /* 0x00000070ff057424 */ /* 0x000fe400078e00ff */
[----:B--2---:R2:W-:Y:S03]  /*0230*/  STS.64 [UR24], R10 ;  /* 0x0000000aff007988 */ /* 0x0045e60008000a18 */
[----:B-1----:R-:W-:-:S05]  /*0240*/  LOP3.LUT R0, R0, 0x10, R5, 0xd8, !PT ;  /* 0x0000001000007812 */ /* 0x002fca00078ed805 */
[----:B------:R2:W-:Y:S02]  /*0250*/  STS [UR24+0x8], R0 ;  /* 0x00000800ff007988 */ /* 0x0005e40008000818 */
.L_x_1:
[----:B------:R-:W-:Y:S05]  /*0260*/  BSYNC B0 ;  /* 0x0000000000007941 */ /* 0x000fea0003800000 */
.L_x_0:
[----:B------:R-:W-:Y:S04]  /*0270*/  BSSY B0, `(.L_x_2) ;  /* 0x000000a000007945 */ /* 0x000fe80003800000 */
[----:B------:R-:W-:Y:S05]  /*0280*/  @P2 BRA `(.L_x_3) ;  /* 0x0000000000202947 */ /* 0x000fea0003800000 */
[----:B--2---:R-:W1:Y:S01]  /*0290*/  LDS R0, [UR24+0x34] ;  /* 0x00003418ff007984 */ /* 0x004e620008000800 */
[----:B------:R-:W-:Y:S02]  /*02a0*/  IMAD.MOV.U32 R5, RZ, RZ, 0x3f000000 ;  /* 0x3f000000ff057424 */ /* 0x000fe400078e00ff */
[----:B------:R-:W-:Y:S01]  /*02b0*/  @!P2 IMAD.MOV.U32 R4, RZ, RZ, 0xff ;  /* 0x000000ffff04a424 */ /* 0x000fe200078e00ff */
[----:B------:R-:W2:Y:S02]  /*02c0*/  @!P2 LDS R7, [UR24+0x38] ;  /* 0x00003818ff07a984 */ /* 0x000ea40008000800 */
[----:B-1----:R-:W-:Y:S02]  /*02d0*/  LOP3.LUT R0, R0, 0xff000000, R5, 0xb8, !PT ;  /* 0xff00000000007812 */ /* 0x002fe400078eb805 */
[----:B--2---:R-:W-:-:S03]  /*02e0*/  @!P2 LOP3.LUT R4, R7, 0xff, R4, 0xb8, !PT ;  /* 0x000000ff0704a812 */ /* 0x004fc600078eb804 */
[----:B------:R1:W-:Y:S04]  /*02f0*/  STS [UR24+0x34], R0 ;  /* 0x00003400ff007988 */ /* 0x0003e80008000818 */
[----:B------:R1:W-:Y:S02]  /*0300*/  @!P2 STS [UR24+0x38], R4 ;  /* 0x00003804ff00a988 */ /* 0x0003e40008000818 */
.L_x_3:
[----:B------:R-:W-:Y:S05]  /*0310*/  BSYNC B0 ;  /* 0x0000000000007941 */ /* 0x000fea0003800000 */
.L_x_2:
[----:B------:R-:W-:Y:S04]  /*0320*/  BSSY B0, `(.L_x_4) ;  /* 0x000000e000007945 */ /* 0x000fe80003800000 */
[----:B------:R-:W-:Y:S05]  /*0330*/  @P2 BRA `(.L_x_5) ;  /* 0x0000000000302947 */ /* 0x000fea0003800000 */
[----:B-1----:R-:W1:Y:S01]  /*0340*/  LDS R4, [UR24+0x34] ;  /* 0x00003418ff047984 */ /* 0x002e620008000800 */
[----:B--2---:R-:W2:Y:S03]  /*0350*/  LDC.64 R10, c[0x0][0x238] ;  /* 0x00008e00ff0a7b82 */ /* 0x004ea60000000a00 */
[----:B------:R-:W3:Y:S01]  /*0360*/  LDS R0, [UR24+0x1c] ;  /* 0x00001c18ff007984 */ /* 0x000ee20008000800 */
[C---:B--2---:R-:W-:Y:S01]  /*0370*/  SHF.L.U64.HI R8, R10.reuse, 0x1, R11 ;  /* 0x000000010a087819 */ /* 0x044fe2000001020b */
[----:B------:R-:W-:-:S03]  /*0380*/  IMAD.SHL.U32 R5, R10, 0x2, RZ ;  /* 0x000000020a057824 */ /* 0x000fc600078e00ff */
[--C-:B------:R-:W-:Y:S02]  /*0390*/  SHF.R.U32.HI R7, RZ, 0x4, R8.reuse ;  /* 0x00000004ff077819 */ /* 0x100fe40000011608 */
[----:B------:R-:W-:-:S05]  /*03a0*/  SHF.R.U64 R5, R5, 0x4, R8 ;  /* 0x0000000405057819 */ /* 0x000fca0000001208 */
[----:B------:R4:W-:Y:S01]  /*03b0*/  STS [UR24+0xc], R5 ;  /* 0x00000c05ff007988 */ /* 0x0009e20008000818 */
[----:B-1----:R-:W-:Y:S02]  /*03c0*/  LOP3.LUT R4, R4, 0x7, RZ, 0xb8, !PT ;  /* 0x0000000704047812 */ /* 0x002fe400078eb8ff */
[----:B---3--:R-:W-:-:S03]  /*03d0*/  LOP3.LUT R0, R0, 0xf, R7, 0xb8, !PT ;  /* 0x0000000f00007812 */ /* 0x008fc600078eb807 */
[----:B------:R4:W-:Y:S04]  /*03e0*/  STS [UR24+0x34], R4 ;  /* 0x00003404ff007988 */ /* 0x0009e80008000818 */
[----:B------:R4:W-:Y:S02]  /*03f0*/  STS [UR24+0x1c], R0 ;  /* 0x00001c00ff007988 */ /* 0x0009e40008000818 */
.L_x_5:
[----:B------:R-:W-:Y:S05]  /*0400*/  BSYNC B0 ;  /* 0x0000000000007941 */ /* 0x000fea0003800000 */
.L_x_4:
[----:B------:R-:W-:Y:S04]  /*0410*/  BSSY B1, `(.L_x_6) ;  /* 0x000001a000017945 */ /* 0x000fe80003800000 */
[----:B------:R-:W-:Y:S04]  /*0420*/  BSSY B0, `(.L_x_7) ;  /* 0x0000015000007945 */ /* 0x000fe80003800000 */
[----:B------:R-:W-:Y:S05]  /*0430*/  @P2 BRA `(.L_x_8) ;  /* 0x0000000000202947 */ /* 0x000fea0003800000 */
[----:B-12-4-:R-:W1:Y:S02]  /*0440*/  LDS R0, [UR24+0x34] ;  /* 0x00003418ff007984 */ /* 0x016e640008000800 */
[----:B-1----:R-:W-:-:S05]  /*0450*/  LOP3.LUT R0, R0, 0x38, RZ, 0xb8, !PT ;  /* 0x0000003800007812 */ /* 0x002fca00078eb8ff */
[----:B------:R1:W-:Y:S01]  /*0460*/  STS [UR24+0x34], R0 ;  /* 0x00003400ff007988 */ /* 0x0003e20008000818 */
[----:B------:R-:W-:Y:S05]  /*0470*/  @P2 BRA `(.L_x_9) ;  /* 0x0000000000202947 */ /* 0x000fea0003800000 */
[----:B-1----:R-:W1:Y:S01]  /*0480*/  LDS R0, [UR24+0x8] ;  /* 0x00000818ff007984 */ /* 0x002e620008000800 */
[----:B------:R-:W-:-:S05]  /*0490*/  IMAD.MOV.U32 R5, RZ, RZ, 0x780 ;  /* 0x00000780ff057424 */ /* 0x000fca00078e00ff */
[----:B-1----:R-:W-:-:S05]  /*04a0*/  LOP3.LUT R0, R0, 0x500, R5, 0xd8, !PT ;  /* 0x0000050000007812 */ /* 0x002fca00078ed805 */
[----:B------:R3:W-:Y:S02]  /*04b0*/  STS [UR24+0x8], R0 ;  /* 0x00000800ff007988 */ /* 0x0007e40008000818 */
.L_x_8:
[----:B------:R-:W-:Y:S05]  /*04c0*/  @P2 BRA `(.L_x_10) ;  /* 0x0000000000282947 */ /* 0x000fea0003800000 */
[----:B-1234-:R-:W1:Y:S02]  /*04d0*/  LDS R0, [UR24+0x8] ;  /* 0x00000818ff007984 */ /* 0x01ee640008000800 */
[----:B-1----:R-:W-:-:S05]  /*04e0*/  LOP3.LUT R0, R0, 0x1800, RZ, 0xb8, !PT ;  /* 0x0000180000007812 */ /* 0x002fca00078eb8ff */
[----:B------:R2:W-:Y:S02]  /*04f0*/  STS [UR24+0x8], R0 ;  /* 0x00000800ff007988 */ /* 0x0005e40008000818 */
.L_x_9:
[----:B------:R-:W-:Y:S05]  /*0500*/  @P2 BREAK B0 ;  /* 0x0000000000002942 */ /* 0x000fea0003800000 */
[----:B------:R-:W-:Y:S05]  /*0510*/  @P2 BRA `(.L_x_11) ;  /* 0x0000000000242947 */ /* 0x000fea0003800000 */
[----:B------:R-:W3:Y:S01]  /*0520*/  LDS R5, [UR24+0x8] ;  /* 0x00000818ff057984 */ /* 0x000ee20008000800 */
[----:B-12---:R-:W-:-:S05]  /*0530*/  IMAD.MOV.U32 R0, RZ, RZ, 0x6000 ;  /* 0x00006000ff007424 */ /* 0x006fca00078e00ff */
[----:B---3--:R-:W-:-:S04]  /*0540*/  LOP3.LUT R0, R5, 0x6000, R0, 0xd8, !PT ;  /* 0x0000600005007812 */ /* 0x008fc800078ed800 */
[----:B------:R-:W-:-:S05]  /*0550*/  LOP3.LUT R0, R0, 0x400000, RZ, 0xb8, !PT ;  /* 0x0040000000007812 */ /* 0x000fca00078eb8ff */
[----:B------:R1:W-:Y:S02]  /*0560*/  STS [UR24+0x8], R0 ;  /* 0x00000800ff007988 */ /* 0x0003e40008000818 */
.L_x_10:
[----:B------:R-:W-:Y:S05]  /*0570*/  BSYNC B0 ;  /* 0x0000000000007941 */ /* 0x000fea0003800000 */
.L_x_7:
[----:B-1234-:R-:W1:Y:S02]  /*0580*/  @!P2 LDS R0, [UR24+0x8] ;  /* 0x00000818ff00a984 */ /* 0x01ee640008000800 */
[----:B-1----:R-:W-:-:S05]  /*0590*/  @!P2 LOP3.LUT R0, R0, 0x8000, RZ, 0xb8, !PT ;  /* 0x000080000000a812 */ /* 0x002fca00078eb8ff */
[----:B------:R3:W-:Y:S02]  /*05a0*/  @!P2 STS [UR24+0x8], R0 ;  /* 0x00000800ff00a988 */ /* 0x0007e40008000818 */
.L_x_11:
[----:B------:R-:W-:Y:S05]  /*05b0*/  BSYNC B1 ;  /* 0x0000000000017941 */ /* 0x000fea0003800000 */
.L_x_6:
[----:B------:R-:W-:Y:S05]  /*05c0*/  WARPSYNC.ALL ;  /* 0x0000000000007948 */ /* 0x000fea0003800000 */
[----:B------:R-:W-:Y:S05]  /*05d0*/  @P0 BRA `(.L_x_12) ;  /* 0x0000000000280947 */ /* 0x000fea0003800000 */
[----:B-123--:R-:W1:Y:S01]  /*05e0*/  S2R R0, SR_LANEID ;  /* 0x0000000000007919 */ /* 0x00ee620000000000 */
[----:B------:R-:W-:Y:S05]  /*05f0*/  WARPSYNC.ALL ;  /* 0x0000000000007948 */ /* 0x000fea0003800000 */
[----:B-1----:R-:W-:-:S05]  /*0600*/  IMAD.SHL.U32 R0, R0, 0x4, RZ ;  /* 0x0000000400007824 */ /* 0x002fca00078e00ff */
[----:B------:R-:W1:Y:S01]  /*0610*/  LDS R7, [R0+UR24] ;  /* 0x0000001800077984 */ /* 0x000e620008000800 */
[----:B------:R-:W-:-:S05]  /*0620*/  IADD3 R4, P1, R0, UR26, RZ ;  /* 0x0000001a00047c10 */ /* 0x000fca000ff3e0ff */
[----:B------:R-:W-:-:S05]  /*0630*/  IMAD.X R5, RZ, RZ, UR27, P1 ;  /* 0x0000001bff057e24 */ /* 0x000fca00088e06ff */
[----:B-1----:R4:W5:Y:S01]  /*0640*/  ATOMG.E.EXCH.STRONG.GPU PT, RZ, [R4], R7 ;  /* 0x0000000704ff73a8 */ /* 0x00296200041ee100 */
[----:B------:R-:W-:-:S04]  /*0650*/  DEPBAR {5,4,3,2,1,0} ;  /* 0x0000003f0000791a */ /* 0x000fc80000000000 */
[----:B------:R4:W-:Y:S01]  /*0660*/  UTMACCTL.IV [UR26] ;  /* 0x000000001a0079b9 */ /* 0x0009e20008000000 */
[----:B------:R-:W-:Y:S01]  /*0670*/  NOP ;  /* 0x0000000000007918 */ /* 0x000fe20000000000 */
.L_x_12:
[----:B------:R-:W-:Y:S05]  /*0680*/  @P0 BRA `(.L_x_13) ;  /* 0x00000000000c0947 */ /* 0x000fea0003800000 */
[----:B------:R0:W-:Y:S01]  /*0690*/  UTMACMDFLUSH ;  /* 0x00000000000079b7 */ /* 0x0001e20000000000 */
[----:B------:R-:W-:Y:S05]  /*06a0*/  @P0 BRA `(.L_x_13) ;  /* 0x0000000000040947 */ /* 0x000fea0003800000 */
[----:B------:R-:W-:-:S04]  /*06b0*/  DEPBAR.LE SB0, 0x0 ;  /* 0x000080000000791a */ /* 0x000fc80000000000 */
.L_x_13:
[----:B------:R-:W-:Y:S05]  /*06c0*/  WARPSYNC.ALL ;  /* 0x0000000000007948 */ /* 0x000fea0003800000 */
[----:B-----5:R-:W-:Y:S06]  /*06d0*/  BAR.SYNC.DEFER_BLOCKING 0x0 ;  /* 0x0000000000007b1d */ /* 0x020fec0000010000 */
[----:B------:R-:W-:Y:S02]  /*06e0*/  BSSY B1, `(.L_x_14) ;  /* 0x000000b000017945 */ /* 0x000fe40003800000 */
[----:B------:R-:W-:Y:S06]  /*06f0*/  BAR.SYNC.DEFER_BLOCKING 0x0 ;  /* 0x0000000000007b1d */ /* 0x000fec0000010000 */
[----:B------:R1:W-:Y:S01]  /*0700*/  @!P0 STS [R12], RZ ;  /* 0x000000ff0c008388 */ /* 0x0003e20000000800 */
[----:B------:R-:W-:Y:S01]  /*0710*/  NOP ;  /* 0x0000000000007918 */ /* 0x000fe20000000000 */
[----:B------:R-:W-:Y:S05]  /*0720*/  @P2 BRA `(.L_x_15) ;  /* 0x0000000000182947 */ /* 0x000fea0003800000 */
[----:B-123--:R-:W1:Y:S01]  /*0730*/  LDS R0, [UR24+0x8] ;  /* 0x00000818ff007984 */ /* 0x00ee620008000800 */
[----:B------:R-:W2:Y:S01]  /*0740*/  LDC.64 R10, c[0x0][0x218] ;  /* 0x00008600ff0a7b82 */ /* 0x000ea20000000a00 */
[----:B----4-:R-:W-:Y:S02]  /*0750*/  IMAD.MOV.U32 R5, RZ, RZ, 0x70 ;  /* 0x00000070ff057424 */ /* 0x010fe400078e00ff */
[----:B--2---:R2:W-:Y:S03]  /*0760*/  STS.64 [UR24], R10 ;  /* 0x0000000aff007988 */ /* 0x0045e60008000a18 */
[----:B-1----:R-:W-:-:S05]  /*0770*/  LOP3.LUT R0, R0, 0x10, R5, 0xd8, !PT ;  /* 0x0000001000007812 */ /* 0x002fca00078ed805 */
[----:B------:R2:W-:Y:S02]  /*0780*/  STS [UR24+0x8], R0 ;  /* 0x00000800ff007988 */ /* 0x0005e40008000818 */
.L_x_15:
[----:B----4-:R-:W-:Y:S05]  /*0790*/  BSYNC B1 ;  /* 0x0000000000017941 */ /* 0x010fea0003800000 */
.L_x_14:
[----:B------:R-:W-:Y:S04]  /*07a0*/  BSSY B2, `(.L_x_16) ;  /* 0x000000f000027945 */ /* 0x000fe80003800000 */
[----:B------:R-:W-:Y:S04]  /*07b0*/  BSSY B1, `(.L_x_17) ;  /* 0x000000c000017945 */ /* 0x000fe80003800000 */
[----:B------:R-:W-:Y:S05]  /*07c0*/  @P2 BRA `(.L_x_18) ;  /* 0x0000000000282947 */ /* 0x000fea0003800000 */
[----:B-123--:R-:W1:Y:S01]  /*07d0*/  LDS R0, [UR24+0x34] ;  /* 0x00003418ff007984 */ /* 0x00ee620008000800 */
[----:B------:R-:W-:Y:S01]  /*07e0*/  IMAD.MOV.U32 R5, RZ, RZ, 0x3f000000 ;  /* 0x3f000000ff057424 */ /* 0x000fe200078e00ff */
[----:B------:R-:W-:Y:S05]  /*07f0*/  @P2 BREAK B1 ;  /* 0x0000000000012942 */ /* 0x000fea0003800000 */
[----:B-1----:R-:W-:-:S05]  /*0800*/  LOP3.LUT R0, R0, 0xff000000, R5, 0xb8, !PT ;  /* 0xff00000000007812 */ /* 0x002fca00078eb805 */
[----:B------:R1:W-:Y:S01]  /*0810*/  STS [UR24+0x34], R0 ;  /* 0x00003400ff007988 */ /* 0x0003e20008000818 */
[----:B------:R-:W-:Y:S05]  /*0820*/  @P2 BRA `(.L_x_19) ;  /* 0x0000000000182947 */ /* 0x000fea0003800000 */
[----:B-1----:R-:W1:Y:S01]  /*0830*/  LDS R0, [UR24+0x38] ;  /* 0x00003818ff007984 */ /* 0x002e620008000800 */
[----:B------:R-:W-:-:S05]  /*0840*/  IMAD.MOV.U32 R5, RZ, RZ, 0xff ;  /* 0x000000ffff057424 */ /* 0x000fca00078e00ff */
[----:B-1----:R-:W-:-:S05]  /*0850*/  LOP3.LUT R0, R0, 0xff, R5, 0xb8, !PT ;  /* 0x000000ff00007812 */ /* 0x002fca00078eb805 */
[----:B------:R4:W-:Y:S02]  /*0860*/  STS [UR24+0x38], R0 ;  /* 0x00003800ff007988 */ /* 0x0009e40008000818 */
.L_x_18:
[----:B------:R-:W-:Y:S05]  /*0870*/  BSYNC B1 ;  /* 0x0000000000017941 */ /* 0x000fea0003800000 */
.L_x_17:
[----:B------:R1:W-:Y:S02]  /*0880*/  @!P2 STS [UR24+0x20], R9 ;  /* 0x00002009ff00a988 */ /* 0x0003e40008000818 */
.L_x_19:
[----:B------:R-:W-:Y:S05]  /*0890*/  BSYNC B2 ;  /* 0x0000000000027941 */ /* 0x000fea0003800000 */
.L_x_16:
[----:B------:R-:W-:Y:S05]  /*08a0*/  WARPSYNC.ALL ;  /* 0x0000000000007948 */ /* 0x000fea0003800000 */
[----:B-1234-:R-:W1:Y:S01]  /*08b0*/  LDC R0, c[0x0][0x22c] ;  /* 0x00008b00ff007b82 */ /* 0x01ee620000000800 */
[----:B------:R-:W-:Y:S01]  /*08c0*/  BSSY B2, `(.L_x_20) ;  /* 0x0000010000027945 */ /* 0x000fe20003800000 */
[----:B-1----:R-:W-:-:S05]  /*08d0*/  VIADD R0, R0, 0xffffffff ;  /* 0xffffffff00007836 */ /* 0x002fca0000000000 */
[----:B------:R1:W-:Y:S01]  /*08e0*/  @!P2 STS [UR24+0x24], R0 ;  /* 0x00002400ff00a988 */ /* 0x0003e20008000818 */
[----:B------:R-:W-:Y:S05]  /*08f0*/  @P2 BRA `(.L_x_21) ;  /* 0x0000000000302947 */ /* 0x000fea0003800000 */
[----:B------:R-:W2:Y:S01]  /*0900*/  LDS R5, [UR24+0x34] ;  /* 0x00003418ff057984 */ /* 0x000ea20008000800 */
[----:B------:R-:W3:Y:S03]  /*0910*/  LDC.64 R10, c[0x0][0x240] ;  /* 0x00009000ff0a7b82 */ /* 0x000ee60000000a00 */
[----:B------:R-:W4:Y:S01]  /*0920*/  LDS R4, [UR24+0x1c] ;  /* 0x00001c18ff047984 */ /* 0x000f220008000800 */
[C---:B---3--:R-:W-:Y:S01]  /*0930*/  SHF.L.U64.HI R8, R10.reuse, 0x1, R11 ;  /* 0x000000010a087819 */ /* 0x048fe2000001020b */
[----:B------:R-:W-:-:S03]  /*0940*/  IMAD.SHL.U32 R7, R10, 0x2, RZ ;  /* 0x000000020a077824 */ /* 0x000fc600078e00ff */
[--C-:B------:R-:W-:Y:S02]  /*0950*/  SHF.R.U32.HI R9, RZ, 0x4, R8.reuse ;  /* 0x00000004ff097819 */ /* 0x100fe40000011608 */
[----:B------:R-:W-:-:S05]  /*0960*/  SHF.R.U64 R7, R7, 0x4, R8 ;  /* 0x0000000407077819 */ /* 0x000fca0000001208 */
[----:B------:R3:W-:Y:S01]  /*0970*/  STS [UR24+0xc], R7 ;  /* 0x00000c07ff007988 */ /* 0x0007e20008000818 */
[----:B--2---:R-:W-:Y:S02]  /*0980*/  LOP3.LUT R5, R5, 0x7, RZ, 0xb8, !PT ;  /* 0x0000000705057812 */ /* 0x004fe400078eb8ff */
[----:B----4-:R-:W-:-:S03]  /*0990*/  LOP3.LUT R4, R4, 0xf, R9, 0xb8, !PT ;  /* 0x0000000f04047812 */ /* 0x010fc600078eb809 */
[----:B------:R3:W-:Y:S04]  /*09a0*/  STS [UR24+0x34], R5 ;  /* 0x00003405ff007988 */ /* 0x0007e80008000818 */
[----:B------:R3:W-:Y:S02]  /*09b0*/  STS [UR24+0x1c], R4 ;  /* 0x00001c04ff007988 */ /* 0x0007e40008000818 */
.L_x_21:
[----:B------:R-:W-:Y:S05]  /*09c0*/  BSYNC B2 ;  /* 0x0000000000027941 */ /* 0x000fea0003800000 */
.L_x_20:
[----:B------:R-:W-:Y:S04]  /*09d0*/  BSSY B3, `(.L_x_22) ;  /* 0x000001a000037945 */ /* 0x000fe80003800000 */
[----:B------:R-:W-:Y:S04]  /*09e0*/  BSSY B2, `(.L_x_23) ;  /* 0x0000015000027945 */ /* 0x000fe80003800000 */
[----:B------:R-:W-:Y:S05]  /*09f0*/  @P2 BRA `(.L_x_24) ;  /* 0x0000000000202947 */ /* 0x000fea0003800000 */
[----:B---3--:R-:W2:Y:S02]  /*0a00*/  LDS R4, [UR24+0x34] ;  /* 0x00003418ff047984 */ /* 0x008ea40008000800 */
[----:B--2---:R-:W-:-:S05]  /*0a10*/  LOP3.LUT R4, R4, 0x38, RZ, 0xb8, !PT ;  /* 0x0000003804047812 */ /* 0x004fca00078eb8ff */
[----:B------:R2:W-:Y:S01]  /*0a20*/  STS [UR24+0x34], R4 ;  /* 0x00003404ff007988 */ /* 0x0005e20008000818 */
[----:B------:R-:W-:Y:S05]  /*0a30*/  @P2 BRA `(.L_x_25) ;  /* 0x0000000000202947 */ /* 0x000fea0003800000 */
[----:B--2---:R-:W2:Y:S01]  /*0a40*/  LDS R4, [UR24+0x8] ;  /* 0x00000818ff047984 */ /* 0x004ea20008000800 */
[----:B------:R-:W-:-:S05]  /*0a50*/  IMAD.MOV.U32 R5, RZ, RZ, 0x780 ;  /* 0x00000780ff057424 */ /* 0x000fca00078e00ff */
[----:B--2---:R-:W-:-:S05]  /*0a60*/  LOP3.LUT R4, R4, 0x500, R5, 0xd8, !PT ;  /* 0x0000050004047812 */ /* 0x004fca00078ed805 */
[----:B------:R2:W-:Y:S02]  /*0a70*/  STS [UR24+0x8], R4 ;  /* 0x00000804ff007988 */ /* 0x0005e40008000818 */
.L_x_24:
[----:B------:R-:W-:Y:S05]  /*0a80*/  @P2 BRA `(.L_x_26) ;  /* 0x0000000000282947 */ /* 0x000fea0003800000 */
[----:B--23--:R-:W2:Y:S02]  /*0a90*/  LDS R4, [UR24+0x8] ;  /* 0x00000818ff047984 */ /* 0x00cea40008000800 */
[----:B--2---:R-:W-:-:S05]  /*0aa0*/  LOP3.LUT R4, R4, 0x1800, RZ, 0xb8, !PT ;  /* 0x0000180004047812 */ /* 0x004fca00078eb8ff */
[----:B------:R3:W-:Y:S02]  /*0ab0*/  STS [UR24+0x8], R4 ;  /* 0x00000804ff007988 */ /* 0x0007e40008000818 */
.L_x_25:
[----:B------:R-:W-:Y:S05]  /*0ac0*/  @P2 BREAK B2 ;  /* 0x0000000000022942 */ /* 0x000fea0003800000 */
[----:B------:R-:W-:Y:S05]  /*0ad0*/  @P2 BRA `(.L_x_27) ;  /* 0x0000000000242947 */ /* 0x000fea0003800000 */
[----:B--23--:R-:W2:Y:S01]  /*0ae0*/  LDS R4, [UR24+0x8] ;  /* 0x00000818ff047984 */ /* 0x00cea20008000800 */
[----:B------:R-:W-:-:S05]  /*0af0*/  IMAD.MOV.U32 R5, RZ, RZ, 0x6000 ;  /* 0x00006000ff057424 */ /* 0x000fca00078e00ff */
[----:B--2---:R-:W-:-:S04]  /*0b00*/  LOP3.LUT R4, R4, 0x6000, R5, 0xd8, !PT ;  /* 0x0000600004047812 */ /* 0x004fc800078ed805 */
[----:B------:R-:W-:-:S05]  /*0b10*/  LOP3.LUT R4, R4, 0x400000, RZ, 0xb8, !PT ;  /* 0x0040000004047812 */ /* 0x000fca00078eb8ff */
[----:B------:R4:W-:Y:S02]  /*0b20*/  STS [UR24+0x8], R4 ;  /* 0x00000804ff007988 */ /* 0x0009e40008000818 */
.L_x_26:
[----:B------:R-:W-:Y:S05]  /*0b30*/  BSYNC B2 ;  /* 0x0000000000027941 */ /* 0x000fea0003800000 */
.L_x_23:
[----:B--234-:R-:W2:Y:S02]  /*0b40*/  @!P2 LDS R4, [UR24+0x8] ;  /* 0x00000818ff04a984 */ /* 0x01cea40008000800 */
[----:B--2---:R-:W-:-:S05]  /*0b50*/  @!P2 LOP3.LUT R4, R4, 0x8000, RZ, 0xb8, !PT ;  /* 0x000080000404a812 */ /* 0x004fca00078eb8ff */
[----:B------:R4:W-:Y:S02]  /*0b60*/  @!P2 STS [UR24+0x8], R4 ;  /* 0x00000804ff00a988 */ /* 0x0009e40008000818 */
.L_x_27:
[----:B------:R-:W-:Y:S05]  /*0b70*/  BSYNC B3 ;  /* 0x0000000000037941 */ /* 0x000fea0003800000 */
.L_x_22:
[----:B------:R-:W-:Y:S05]  /*0b80*/  WARPSYNC.ALL ;  /* 0x0000000000007948 */ /* 0x000fea0003800000 */
[----:B------:R-:W-:-:S04]  /*0b90*/  UIADD3 UR29, UR5, 0x80, URZ ;  /* 0x00000080051d7890 */ /* 0x000fc8000fffe03f */
[----:B------:R-:W-:-:S04]  /*0ba0*/  UIADD3 UR28, UP0, UR29, UR30, URZ ;  /* 0x0000001e1d1c7290 */ /* 0x000fc8000ff1e03f */
[----:B------:R-:W-:Y:S01]  /*0bb0*/  ULEA.HI.X.SX32 UR29, UR29, UR31, 0x1, UP0 ;  /* 0x0000001f1d1d7291 */ /* 0x000fe200080f0e3f */
[----:B------:R-:W-:Y:S11]  /*0bc0*/  @P0 BRA `(.L_x_28) ;  /* 0x0000000000280947 */ /* 0x000ff60003800000 */
[----:B--234-:R-:W2:Y:S01]  /*0bd0*/  S2R R4, SR_LANEID ;  /* 0x0000000000047919 */ /* 0x01cea20000000000 */
[----:B------:R-:W-:Y:S05]  /*0be0*/  WARPSYNC.ALL ;  /* 0x0000000000007948 */ /* 0x000fea0003800000 */
[----:B--2---:R-:W-:-:S05]  /*0bf0*/  IMAD.SHL.U32 R8, R4, 0x4, RZ ;  /* 0x0000000404087824 */ /* 0x004fca00078e00ff */
[----:B------:R-:W2:Y:S01]  /*0c00*/  LDS R7, [R8+UR24] ;  /* 0x0000001808077984 */ /* 0x000ea20008000800 */
[----:B------:R-:W-:-:S05]  /*0c10*/  IADD3 R4, P1, R8, UR28, RZ ;  /* 0x0000001c08047c10 */ /* 0x000fca000ff3e0ff */
[----:B------:R-:W-:-:S05]  /*0c20*/  IMAD.X R5, RZ, RZ, UR29, P1 ;  /* 0x0000001dff057e24 */ /* 0x000fca00088e06ff */
[----:B--2---:R2:W5:Y:S01]  /*0c30*/  ATOMG.E.EXCH.STRONG.GPU PT, RZ, [R4], R7 ;  /* 0x0000000704ff73a8 */ /* 0x00456200041ee100 */
[----:B------:R-:W-:-:S04]  /*0c40*/  DEPBAR {5,4,3,2,1,0} ;  /* 0x0000003f0000791a */ /* 0x000fc80000000000 */
[----:B------:R2:W-:Y:S01]  /*0c50*/  UTMACCTL.IV [UR28] ;  /* 0x000000001c0079b9 */ /* 0x0005e20008000000 */
[----:B------:R-:W-:Y:S01]  /*0c60*/  NOP ;  /* 0x0000000000007918 */ /* 0x000fe20000000000 */
.L_x_28:
[----:B------:R-:W-:Y:S05]  /*0c70*/  @P0 BRA `(.L_x_29) ;  /* 0x00000000000c0947 */ /* 0x000fea0003800000 */
[----:B------:R0:W-:Y:S01]  /*0c80*/  UTMACMDFLUSH ;  /* 0x00000000000079b7 */ /* 0x0001e20000000000 */
[----:B------:R-:W-:Y:S05]  /*0c90*/  @P0 BRA `(.L_x_29) ;  /* 0x0000000000040947 */ /* 0x000fea0003800000 */
[----:B------:R-:W-:-:S04]  /*0ca0*/  DEPBAR.LE SB0, 0x0 ;  /* 0x000080000000791a */ /* 0x000fc80000000000 */
.L_x_29:
[----:B------:R-:W-:Y:S05]  /*0cb0*/  WARPSYNC.ALL ;  /* 0x0000000000007948 */ /* 0x000fea0003800000 */
[----:B-----5:R-:W-:Y:S06]  /*0cc0*/  BAR.SYNC.DEFER_BLOCKING 0x0 ;  /* 0x0000000000007b1d */ /* 0x020fec0000010000 */
[----:B------:R-:W-:Y:S02]  /*0cd0*/  BSSY B3, `(.L_x_30) ;  /* 0x000000b000037945 */ /* 0x000fe40003800000 */
[----:B------:R-:W-:Y:S06]  /*0ce0*/  BAR.SYNC.DEFER_BLOCKING 0x0 ;  /* 0x0000000000007b1d */ /* 0x000fec0000010000 */
[----:B------:R1:W-:Y:S01]  /*0cf0*/  @!P0 STS [R12], RZ ;  /* 0x000000ff0c008388 */ /* 0x0003e20000000800 */
[----:B------:R-:W-:Y:S01]  /*0d00*/  NOP ;  /* 0x0000000000007918 */ /* 0x000fe20000000000 */
[----:B------:R-:W-:Y:S05]  /*0d10*/  @P2 BRA `(.L_x_31) ;  /* 0x0000000000182947 */ /* 0x000fea0003800000 */
[----:B--234-:R-:W2:Y:S01]  /*0d20*/  LDS R4, [UR24+0x8] ;  /* 0x00000818ff047984 */ /* 0x01cea20008000800 */
[----:B------:R-:W3:Y:S01]  /*0d30*/  LDC.64 R8, c[0x0][0x220] ;  /* 0x00008800ff087b82 */ /* 0x000ee20000000a00 */
[----:B------:R-:W-:Y:S02]  /*0d40*/  IMAD.MOV.U32 R5, RZ, RZ, 0x70 ;  /* 0x00000070ff057424 */ /* 0x000fe400078e00ff */
[----:B---3--:R3:W-:Y:S03]  /*0d50*/  STS.64 [UR24], R8 ;  /* 0x00000008ff007988 */ /* 0x0087e60008000a18 */
[----:B--2---:R-:W-:-:S05]  /*0d60*/  LOP3.LUT R4, R4, 0x10, R5, 0xd8, !PT ;  /* 0x0000001004047812 */ /* 0x004fca00078ed805 */
[----:B------:R3:W-:Y:S02]  /*0d70*/  STS [UR24+0x8], R4 ;  /* 0x00000804ff007988 */ /* 0x0007e40008000818 */
.L_x_31:
[----:B--2---:R-:W-:Y:S05]  /*0d80*/  BSYNC B3 ;  /* 0x0000000000037941 */ /* 0x004fea0003800000 */
.L_x_30:
[----:B------:R-:W-:Y:S04]  /*0d90*/  BSSY B4, `(.L_x_32) ;  /* 0x0000011000047945 */ /* 0x000fe80003800000 */
[----:B------:R-:W-:Y:S04]  /*0da0*/  BSSY B3, `(.L_x_33) ;  /* 0x000000e000037945 */ /* 0x000fe80003800000 */
[----:B------:R-:W-:Y:S05]  /*0db0*/  @P2 BRA `(.L_x_34) ;  /* 0x0000000000242947 */ /* 0x000fea0003800000 */
[----:B---34-:R-:W2:Y:S01]  /*0dc0*/  LDS R4, [UR24+0x34] ;  /* 0x00003418ff047984 */ /* 0x018ea20008000800 */
[----:B------:R-:W-:-:S05]  /*0dd0*/  IMAD.MOV.U32 R5, RZ, RZ, 0x3f000000 ;  /* 0x3f000000ff057424 */ /* 0x000fca00078e00ff */
[----:B--2---:R-:W-:-:S05]  /*0de0*/  LOP3.LUT R4, R4, 0xff000000, R5, 0xb8, !PT ;  /* 0xff00000004047812 */ /* 0x004fca00078eb805 */
[----:B------:R2:W-:Y:S01]  /*0df0*/  STS [UR24+0x34], R4 ;  /* 0x00003404ff007988 */ /* 0x0005e20008000818 */
[----:B------:R-:W-:Y:S05]  /*0e00*/  @P2 BRA `(.L_x_35) ;  /* 0x00000000001c2947 */ /* 0x000fea0003800000 */
[----:B--2---:R-:W2:Y:S01]  /*0e10*/  LDS R4, [UR24+0x38] ;  /* 0x00003818ff047984 */ /* 0x004ea20008000800 */
[----:B------:R-:W-:-:S05]  /*0e20*/  IMAD.MOV.U32 R5, RZ, RZ, 0xff ;  /* 0x000000ffff057424 */ /* 0x000fca00078e00ff */
[----:B--2---:R-:W-:-:S05]  /*0e30*/  LOP3.LUT R4, R4, 0xff, R5, 0xb8, !PT ;  /* 0x000000ff04047812 */ /* 0x004fca00078eb805 */
[----:B------:R2:W-:Y:S02]  /*0e40*/  STS [UR24+0x38], R4 ;  /* 0x00003804ff007988 */ /* 0x0005e40008000818 */
.L_x_34:
[----:B------:R-:W-:Y:S05]  /*0e50*/  @P2 BREAK B3 ;  /* 0x0000000000032942 */ /* 0x000fea0003800000 */
[----:B------:R-:W-:Y:S05]  /*0e60*/  @P2 BRA `(.L_x_36) ;  /* 0x00000000000c2947 */ /* 0x000fea0003800000 */
[----:B------:R1:W-:Y:S02]  /*0e70*/  STS [UR24+0x20], R0 ;  /* 0x00002000ff007988 */ /* 0x0003e40008000818 */
.L_x_35:
[----:B------:R-:W-:Y:S05]  /*0e80*/  BSYNC B3 ;  /* 0x0000000000037941 */ /* 0x000fea0003800000 */
.L_x_33:
[----:B------:R1:W-:Y:S02]  /*0e90*/  @!P2 STS [UR24+0x24], R6 ;  /* 0x00002406ff00a988 */ /* 0x0003e40008000818 */
.L_x_36:
[----:B------:R-:W-:Y:S05]  /*0ea0*/  BSYNC B4 ;  /* 0x0000000000047941 */ /* 0x000fea0003800000 */
.L_x_32:
[----:B------:R-:W-:Y:S05]  /*0eb0*/  WARPSYNC.ALL ;  /* 0x0000000000007948 */ /* 0x000fea0003800000 */
[----:B------:R-:W-:Y:S04]  /*0ec0*/  BSSY B4, `(.L_x_37) ;  /* 0x000000e000047945 */ /* 0x000fe80003800000 */
[----:B------:R-:W-:Y:S05]  /*0ed0*/  @P2 BRA `(.L_x_38) ;  /* 0x0000000000302947 */ /* 0x000fea0003800000 */
[----:B--234-:R-:W2:Y:S01]  /*0ee0*/  LDS R4, [UR24+0x34] ;  /* 0x00003418ff047984 */ /* 0x01cea20008000800 */
[----:B------:R-:W3:Y:S03]  /*0ef0*/  LDC.64 R8, c[0x0][0x248] ;  /* 0x00009200ff087b82 */ /* 0x000ee60000000a00 */
[----:B-1----:R-:W1:Y:S01]  /*0f00*/  LDS R0, [UR24+0x1c] ;  /* 0x00001c18ff007984 */ /* 0x002e620008000800 */
[C---:B---3--:R-:W-:Y:S01]  /*0f10*/  SHF.L.U64.HI R6, R8.reuse, 0x1, R9 ;  /* 0x0000000108067819 */ /* 0x048fe20000010209 */
[----:B------:R-:W-:-:S03]  /*0f20*/  IMAD.SHL.U32 R5, R8, 0x2, RZ ;  /* 0x0000000208057824 */ /* 0x000fc600078e00ff */
[--C-:B------:R-:W-:Y:S02]  /*0f30*/  SHF.R.U32.HI R7, RZ, 0x4, R6.reuse ;  /* 0x00000004ff077819 */ /* 0x100fe40000011606 */
[----:B------:R-:W-:-:S05]  /*0f40*/  SHF.R.U64 R5, R5, 0x4, R6 ;  /* 0x0000000405057819 */ /* 0x000fca0000001206 */
[----:B------:R3:W-:Y:S01]  /*0f50*/  STS [UR24+0xc], R5 ;  /* 0x00000c05ff007988 */ /* 0x0007e20008000818 */
[----:B--2---:R-:W-:Y:S02]  /*0f60*/  LOP3.LUT R4, R4, 0x7, RZ, 0xb8, !PT ;  /* 0x0000000704047812 */ /* 0x004fe400078eb8ff */
[----:B-1----:R-:W-:-:S03]  /*0f70*/  LOP3.LUT R0, R0, 0xf, R7, 0xb8, !PT ;  /* 0x0000000f00007812 */ /* 0x002fc600078eb807 */
[----:B------:R3:W-:Y:S04]  /*0f80*/  STS [UR24+0x34], R4 ;  /* 0x00003404ff007988 */ /* 0x0007e80008000818 */
[----:B------:R3:W-:Y:S02]  /*0f90*/  STS [UR24+0x1c], R0 ;  /* 0x00001c00ff007988 */ /* 0x0007e40008000818 */
.L_x_38:
[----:B------:R-:W-:Y:S05]  /*0fa0*/  BSYNC B4 ;  /* 0x0000000000047941 */ /* 0x000fea0003800000 */
.L_x_37:
[----:B------:R-:W-:Y:S04]  /*0fb0*/  BSSY B4, `(.L_x_39) ;  /* 0x000001a000047945 */ /* 0x000fe80003800000 */
[----:B------:R-:W-:Y:S04]  /*0fc0*/  BSSY B5, `(.L_x_40) ;  /* 0x0000015000057945 */ /* 0x000fe80003800000 */
[----:B------:R-:W-:Y:S05]  /*0fd0*/  @P2 BRA `(.L_x_41) ;  /* 0x0000000000202947 */ /* 0x000fea0003800000 */
[----:B-1-3--:R-:W1:Y:S02]  /*0fe0*/  LDS R0, [UR24+0x34] ;  /* 0x00003418ff007984 */ /* 0x00ae640008000800 */
[----:B-1----:R-:W-:-:S05]  /*0ff0*/  LOP3.LUT R0, R0, 0x38, RZ, 0xb8, !PT ;  /* 0x0000003800007812 */ /* 0x002fca00078eb8ff */
[----:B------:R1:W-:Y:S01]  /*1000*/  STS [UR24+0x34], R0 ;  /* 0x00003400ff007988 */ /* 0x0003e20008000818 */
[----:B------:R-:W-:Y:S05]  /*1010*/  @P2 BRA `(.L_x_42) ;  /* 0x0000000000202947 */ /* 0x000fea0003800000 */
[----:B-1----:R-:W1:Y:S01]  /*1020*/  LDS R0, [UR24+0x8] ;  /* 0x00000818ff007984 */ /* 0x002e620008000800 */
[----:B------:R-:W-:-:S05]  /*1030*/  IMAD.MOV.U32 R5, RZ, RZ, 0x780 ;  /* 0x00000780ff057424 */ /* 0x000fca00078e00ff */
[----:B-1----:R-:W-:-:S05]  /*1040*/  LOP3.LUT R0, R0, 0x500, R5, 0xd8, !PT ;  /* 0x0000050000007812 */ /* 0x002fca00078ed805 */
[----:B------:R1:W-:Y:S02]  /*1050*/  STS [UR24+0x8], R0 ;  /* 0x00000800ff007988 */ /* 0x0003e40008000818 */
.L_x_41:
[----:B------:R-:W-:Y:S05]  /*1060*/  @P2 BRA `(.L_x_43) ;  /* 0x0000000000282947 */ /* 0x000fea0003800000 */
[----:B-1-3--:R-:W1:Y:S02]  /*1070*/  LDS R0, [UR24+0x8] ;  /* 0x00000818ff007984 */ /* 0x00ae640008000800 */
[----:B-1----:R-:W-:-:S05]  /*1080*/  LOP3.LUT R0, R0, 0x1800, RZ, 0xb8, !PT ;  /* 0x0000180000007812 */ /* 0x002fca00078eb8ff */
[----:B------:R3:W-:Y:S02]  /*1090*/  STS [UR24+0x8], R0 ;  /* 0x00000800ff007988 */ /* 0x0007e40008000818 */
.L_x_42:
[----:B------:R-:W-:Y:S05]  /*10a0*/  @P2 BREAK B5 ;  /* 0x0000000000052942 */ /* 0x000fea0003800000 */
[----:B------:R-:W-:Y:S05]  /*10b0*/  @P2 BRA `(.L_x_44) ;  /* 0x0000000000242947 */ /* 0x000fea0003800000 */
[----:B-1-3--:R-:W1:Y:S01]  /*10c0*/  LDS R0, [UR24+0x8] ;  /* 0x00000818ff007984 */ /* 0x00ae620008000800 */
[----:B------:R-:W-:-:S05]  /*10d0*/  IMAD.MOV.U32 R5, RZ, RZ, 0x6000 ;  /* 0x00006000ff057424 */ /* 0x000fca00078e00ff */
[----:B-1----:R-:W-:-:S04]  /*10e0*/  LOP3.LUT R0, R0, 0x6000, R5, 0xd8, !PT ;  /* 0x0000600000007812 */ /* 0x002fc800078ed805 */
[----:B------:R-:W-:-:S05]  /*10f0*/  LOP3.LUT R0, R0, 0x400000, RZ, 0xb8, !PT ;  /* 0x0040000000007812 */ /* 0x000fca00078eb8ff */
[----:B------:R1:W-:Y:S02]  /*1100*/  STS [UR24+0x8], R0 ;  /* 0x00000800ff007988 */ /* 0x0003e40008000818 */
.L_x_43:
[----:B------:R-:W-:Y:S05]  /*1110*/  BSYNC B5 ;  /* 0x0000000000057941 */ /* 0x000fea0003800000 */
.L_x_40:
[----:B-1-3--:R-:W1:Y:S02]  /*1120*/  @!P2 LDS R0, [UR24+0x8] ;  /* 0x00000818ff00a984 */ /* 0x00ae640008000800 */
[----:B-1----:R-:W-:-:S05]  /*1130*/  @!P2 LOP3.LUT R0, R0, 0x8000, RZ, 0xb8, !PT ;  /* 0x000080000000a812 */ /* 0x002fca00078eb8ff */
[----:B------:R1:W-:Y:S02]  /*1140*/  @!P2 STS [UR24+0x8], R0 ;  /* 0x00000800ff00a988 */ /* 0x0003e40008000818 */
.L_x_44:
[----:B------:R-:W-:Y:S05]  /*1150*/  BSYNC B4 ;  /* 0x0000000000047941 */ /* 0x000fea0003800000 */
.L_x_39:
[----:B------:R-:W-:Y:S05]  /*1160*/  WARPSYNC.ALL ;  /* 0x0000000000007948 */ /* 0x000fea0003800000 */
[----:B------:R1:W-:Y:S01]  /*1170*/  STL [R1], RZ ;  /* 0x000000ff01007387 */ /* 0x0003e20000100800 */
[----:B------:R-:W-:Y:S01]  /*1180*/  UIADD3 UR5, UR5, 0x100, URZ ;  /* 0x0000010005057890 */ /* 0x000fe2000fffe03f */
[----:B------:R-:W-:Y:S02]  /*1190*/  ISETP.GE.AND P1, PT, R13, 0x1, PT ;  /* 0x000000010d00780c */ /* 0x000fe40003f26270 */
[----:B------:R-:W-:Y:S01]  /*11a0*/  SHF.R.U32.HI R6, RZ, 0x5, R3 ;  /* 0x00000005ff067819 */ /* 0x000fe20000011603 */
[----:B------:R-:W-:-:S04]  /*11b0*/  UIADD3 UR30, UP0, UR5, UR30, URZ ;  /* 0x0000001e051e7290 */ /* 0x000fc8000ff1e03f */
[----:B------:R-:W-:Y:S01]  /*11c0*/  ULEA.HI.X.SX32 UR31, UR5, UR31, 0x1, UP0 ;  /* 0x0000001f051f7291 */ /* 0x000fe200080f0e3f */
[----:B-1----:R-:W-:Y:S11]  /*11d0*/  @P0 BRA `(.L_x_45) ;  /* 0x0000000000280947 */ /* 0x002ff60003800000 */
[----:B---3--:R-:W1:Y:S01]  /*11e0*/  S2R R0, SR_LANEID ;  /* 0x0000000000007919 */ /* 0x008e620000000000 */
[----:B------:R-:W-:Y:S05]  /*11f0*/  WARPSYNC.ALL ;  /* 0x0000000000007948 */ /* 0x000fea0003800000 */
[----:B-1----:R-:W-:-:S05]  /*1200*/  IMAD.SHL.U32 R0, R0, 0x4, RZ ;  /* 0x0000000400007824 */ /* 0x002fca00078e00ff */
[----:B------:R-:W1:Y:S01]  /*1210*/  LDS R7, [R0+UR24] ;  /* 0x0000001800077984 */ /* 0x000e620008000800 */
[----:B--2-4-:R-:W-:-:S05]  /*1220*/  IADD3 R4, P3, R0, UR30, RZ ;  /* 0x0000001e00047c10 */ /* 0x014fca000ff7e0ff */
[----:B------:R-:W-:-:S05]  /*1230*/  IMAD.X R5, RZ, RZ, UR31, P3 ;  /* 0x0000001fff057e24 */ /* 0x000fca00098e06ff */
[----:B-1----:R1:W5:Y:S01]  /*1240*/  ATOMG.E.EXCH.STRONG.GPU PT, RZ, [R4], R7 ;  /* 0x0000000704ff73a8 */ /* 0x00236200041ee100 */
[----:B------:R-:W-:-:S04]  /*1250*/  DEPBAR {5,4,3,2,1,0} ;  /* 0x0000003f0000791a */ /* 0x000fc80000000000 */
[----:B------:R1:W-:Y:S01]  /*1260*/  UTMACCTL.IV [UR30] ;  /* 0x000000001e0079b9 */ /* 0x0003e20008000000 */
[----:B------:R-:W-:Y:S01]  /*1270*/  NOP ;  /* 0x0000000000007918 */ /* 0x000fe20000000000 */
.L_x_45:
[----:B------:R-:W-:Y:S05]  /*1280*/  @P0 BRA `(.L_x_46) ;  /* 0x00000000000c0947 */ /* 0x000fea0003800000 */
[----:B------:R0:W-:Y:S01]  /*1290*/  UTMACMDFLUSH ;  /* 0x00000000000079b7 */ /* 0x0001e20000000000 */
[----:B------:R-:W-:Y:S05]  /*12a0*/  @P0 BRA `(.L_x_46) ;  /* 0x0000000000040947 */ /* 0x000fea0003800000 */
[----:B------:R-:W-:-:S04]  /*12b0*/  DEPBAR.LE SB0, 0x0 ;  /* 0x000080000000791a */ /* 0x000fc80000000000 */
.L_x_46:
[----:B------:R1:W-:Y:S01]  /*12c0*/  STL [R1+0x4], RZ ;  /* 0x000004ff01007387 */ /* 0x0003e20000100800 */
[----:B------:R-:W-:Y:S05]  /*12d0*/  WARPSYNC.ALL ;  /* 0x0000000000007948 */ /* 0x000fea0003800000 */
[----:B------:R1:W-:Y:S01]  /*12e0*/  STL [R1+0x8], RZ ;  /* 0x000008ff01007387 */ /* 0x0003e20000100800 */
[----:B-----5:R-:W-:Y:S01]  /*12f0*/  VOTEU.ALL UP0, P2 ;  /* 0x00000000003f7886 */ /* 0x020fe20001000000 */
[----:B------:R-:W-:Y:S01]  /*1300*/  UMOV UR6, 0x1 ;  /* 0x0000000100067882 */ /* 0x000fe20000000000 */
[----:B------:R-:W-:Y:S01]  /*1310*/  VOTEU.ALL UP1, P2 ;  /* 0x00000000003f7886 */ /* 0x000fe20001020000 */
[----:B------:R1:W-:Y:S01]  /*1320*/  STL [R1+0xc], RZ ;  /* 0x00000cff01007387 */ /* 0x0003e20000100800 */
[----:B------:R-:W-:Y:S01]  /*1330*/  R2UR UR25, R6 ;  /* 0x00000000061972ca */ /* 0x000fe200000e0000 */
[----:B------:R-:W-:-:S04]  /*1340*/  @!UP0 UIADD3 UR8, -UR6, 0x100000, URZ ;  /* 0x0010000006088890 */ /* 0x000fc8000fffe13f */
[----:B------:R-:W-:Y:S02]  /*1350*/  @!UP0 USHF.L.U32 UR9, UR8, 0xb, URZ ;  /* 0x0000000b08098899 */ /* 0x000fe4000800063f */
[----:B------:R-:W-:Y:S01]  /*1360*/  @!UP0 USHF.L.U32 UR8, UR8, 0x1, URZ ;  /* 0x0000000108088899 */ /* 0x000fe2000800063f */
[----:B------:R-:W-:Y:S01]  /*1370*/  CS2R R24, SRZ ;  /* 0x0000000000187805 */ /* 0x000fe2000001ff00 */
[----:B------:R1:W-:Y:S01]  /*1380*/  STL [R1+0x10], RZ ;  /* 0x000010ff01007387 */ /* 0x0003e20000100800 */
[----:B------:R-:W-:-:S04]  /*1390*/  @!UP0 UIADD3 UR6, -UR6, 0x100000, URZ ;  /* 0x0010000006068890 */ /* 0x000fc8000fffe13f */
[----:B------:R-:W-:Y:S02]  /*13a0*/  @!UP0 USHF.L.U32 UR7, UR6, 0xb, URZ ;  /* 0x0000000b06078899 */ /* 0x000fe4000800063f */
[----:B------:R-:W-:Y:S01]  /*13b0*/  @!UP0 USHF.L.U32 UR6, UR6, 0x1, URZ ;  /* 0x0000000106068899 */ /* 0x000fe2000800063f */
[----:B------:R-:W-:Y:S01]  /*13c0*/  CS2R R26, SRZ ;  /* 0x00000000001a7805 */ /* 0x000fe2000001ff00 */
[----:B------:R-:W-:Y:S01]  /*13d0*/  VOTEU.ALL UP0, P2 ;  /* 0x00000000003f7886 */ /* 0x000fe20001000000 */
[----:B------:R1:W-:Y:S01]  /*13e0*/  STL [R1+0x14], RZ ;  /* 0x000014ff01007387 */ /* 0x0003e20000100800 */
[----:B------:R-:W-:Y:S01]  /*13f0*/  USHF.L.U32 UR15, UR40, 0x8, URZ ;  /* 0x00000008280f7899 */ /* 0x000fe2000800063f */
[----:B------:R-:W-:Y:S01]  /*1400*/  CS2R R28, SRZ ;  /* 0x00000000001c7805 */ /* 0x000fe2000001ff00 */
[----:B------:R-:W-:Y:S01]  /*1410*/  USHF.L.U32 UR11, UR41, 0x8, URZ ;  /* 0x00000008290b7899 */ /* 0x000fe2000800063f */
[----:B------:R1:W-:Y:S01]  /*1420*/  STL [R1+0x18], RZ ;  /* 0x000018ff01007387 */ /* 0x0003e20000100800 */
[----:B------:R-:W-:-:S02]  /*1430*/  CS2R R30, SRZ ;  /* 0x00000000001e7805 */ /* 0x000fc4000001ff00 */
[----:B------:R-:W-:Y:S02]  /*1440*/  CS2R R32, SRZ ;  /* 0x0000000000207805 */ /* 0x000fe4000001ff00 */
[----:B------:R-:W-:Y:S01]  /*1450*/  CS2R R34, SRZ ;  /* 0x0000000000227805 */ /* 0x000fe2000001ff00 */
[----:B------:R1:W-:Y:S01]  /*1460*/  STL [R1+0x1c], RZ ;  /* 0x00001cff01007387 */ /* 0x0003e20000100800 */
[----:B------:R-:W-:Y:S02]  /*1470*/  CS2R R36, SRZ ;  /* 0x0000000000247805 */ /* 0x000fe4000001ff00 */
[----:B------:R-:W-:Y:S02]  /*1480*/  CS2R R38, SRZ ;  /* 0x0000000000267805 */ /* 0x000fe4000001ff00 */
[----:B------:R-:W-:Y:S01]  /*1490*/  CS2R R40, SRZ ;  /* 0x0000000000287805 */ /* 0x000fe2000001ff00 */
        /* <DEDUP_REMOVED lines=73> */
[----:B------:R-:W-:-:S03]  /*1930*/  CS2R R150, SRZ ;  /* 0x0000000000967805 */ /* 0x000fc6000001ff00 */
[----:B------:R1:W-:Y:S04]  /*1940*/  STL [R1+0x6c], RZ ;  /* 0x00006cff01007387 */ /* 0x0003e80000100800 */
        /* <DEDUP_REMOVED lines=67> */
[----:B------:R1:W-:Y:S01]  /*1d80*/  STL [R1+0x17c], RZ ;  /* 0x00017cff01007387 */ /* 0x0003e20000100800 */
[----:B------:R-:W-:Y:S06]  /*1d90*/  BAR.SYNC.DEFER_BLOCKING 0x0 ;  /* 0x0000000000007b1d */ /* 0x000fec0000010000 */
[----:B------:R1:W-:Y:S04]  /*1da0*/  STL [R1+0x180], RZ ;  /* 0x000180ff01007387 */ /* 0x0003e80000100800 */
[----:B------:R1:W-:Y:S04]  /*1db0*/  STL [R1+0x184], RZ ;  /* 0x000184ff01007387 */ /* 0x0003e80000100800 */
[----:B------:R1:W-:Y:S04]  /*1dc0*/  STL [R1+0x188], RZ ;  /* 0x000188ff01007387 */ /* 0x0003e80000100800 */
[----:B------:R1:W-:Y:S04]  /*1dd0*/  STL [R1+0x18c], RZ ;  /* 0x00018cff01007387 */ /* 0x0003e80000100800 */
[----:B------:R1:W-:Y:S04]  /*1de0*/  STL [R1+0x190], RZ ;  /* 0x000190ff01007387 */ /* 0x0003e80000100800 */
[----:B------:R-:W2:Y:S02]  /*1df0*/  FENCE.VIEW.ASYNC.S ;  /* 0x00000000000073c6 */ /* 0x000ea40000000000 */
[----:B--2---:R1:W2:Y:S02]  /*1e00*/  @!UP0 SYNCS.EXCH.64 URZ, [UR24+0x20000], UR8 ;  /* 0x02000008183f85b2 */ /* 0x0042a40008000100 */
        /* <DEDUP_REMOVED lines=20> */
[----:B--2---:R-:W-:Y:S06]  /*1f50*/  BAR.SYNC.DEFER_BLOCKING 0x0 ;  /* 0x0000000000007b1d */ /* 0x004fec0000010000 */
[----:B------:R1:W-:Y:S04]  /*1f60*/  STL [R1+0x1e4], RZ ;  /* 0x0001e4ff01007387 */ /* 0x0003e80000100800 */
[----:B------:R1:W-:Y:S04]  /*1f70*/  STL [R1+0x1e8], RZ ;  /* 0x0001e8ff01007387 */ /* 0x0003e80000100800 */
[----:B------:R1:W-:Y:S04]  /*1f80*/  STL [R1+0x1ec], RZ ;  /* 0x0001ecff01007387 */ /* 0x0003e80000100800 */
[----:B------:R1:W-:Y:S04]  /*1f90*/  STL [R1+0x1f0], RZ ;  /* 0x0001f0ff01007387 */ /* 0x0003e80000100800 */
[----:B------:R1:W-:Y:S01]  /*1fa0*/  STL [R1+0x1f4], RZ ;  /* 0x0001f4ff01007387 */ /* 0x0003e20000100800 */
[----:B------:R1:W2:Y:S03]  /*1fb0*/  @!UP1 SYNCS.EXCH.64 URZ, [UR24+0x20008], UR6 ;  /* 0x02000806183f95b2 */ /* 0x0002a60008000100 */
[----:B------:R1:W-:Y:S04]  /*1fc0*/  STL [R1+0x1f8], RZ ;  /* 0x0001f8ff01007387 */ /* 0x0003e80000100800 */
[----:B------:R1:W-:Y:S01]  /*1fd0*/  STL [R1+0x1fc], RZ ;  /* 0x0001fcff01007387 */ /* 0x0003e20000100800 */
[----:B------:R-:W-:Y:S05]  /*1fe0*/  @!P1 BRA `(.L_x_47) ;  /* 0x0000001800fc9947 */ /* 0x000fea0003800000 */
[----:B------:R1:W-:Y:S01]  /*1ff0*/  STL [R1], RZ ;  /* 0x000000ff01007387 */ /* 0x0003e20000100800 */
[----:B------:R-:W-:Y:S02]  /*2000*/  CS2R R24, SRZ ;  /* 0x0000000000187805 */ /* 0x000fe4000001ff00 */
        /* <DEDUP_REMOVED lines=83> */
[----:B------:R-:W-:Y:S01]  /*2540*/  CS2R R150, SRZ ;  /* 0x0000000000967805 */ /* 0x000fe2000001ff00 */
[----:B------:R-:W-:Y:S01]  /*2550*/  UMOV UR5, URZ ;  /* 0x0000003f00057c82 */ /* 0x000fe20008000000 */
[----:B------:R-:W-:Y:S01]  /*2560*/  UMOV UR10, URZ ;  /* 0x0000003f000a7c82 */ /* 0x000fe20008000000 */
        /* <DEDUP_REMOVED lines=105> */
[----:B------:R1:W-:Y:S02]  /*2c00*/  STL [R1+0x1fc], RZ ;  /* 0x0001fcff01007387 */ /* 0x0003e40000100800 */
.L_x_49:
[----:B--2---:R-:W-:Y:S01]  /*2c10*/  BAR.SYNC.DEFER_BLOCKING 0x0 ;  /* 0x0000000000007b1d */ /* 0x004fe20000010000 */
[----:B------:R-:W-:Y:S01]  /*2c20*/  ULEA UR18, UR5, UR24, 0x3 ;  /* 0x0000001805127291 */ /* 0x000fe2000f8e183f */
[----:B---3--:R-:W-:Y:S01]  /*2c30*/  @!P2 IMAD.MOV.U32 R0, RZ, RZ, 0x10000 ;  /* 0x00010000ff00a424 */ /* 0x008fe200078e00ff */
[----:B------:R-:W-:Y:S01]  /*2c40*/  ELECT P0, URZ, PT ;  /* 0x00000000003f782f */ /* 0x000fe20003800000 */
[----:B-1----:R-:W-:-:S03]  /*2c50*/  ULEA UR8, UR5, UR24, 0xf ;  /* 0x0000001805087291 */ /* 0x002fc6000f8e783f */
[----:B------:R-:W-:Y:S02]  /*2c60*/  ISETP.LT.U32.AND P0, PT, R2, 0x20, P0 ;  /* 0x000000200200780c */ /* 0x000fe40000701070 */
[----:B------:R-:W-:Y:S01]  /*2c70*/  ELECT P1, URZ, PT ;  /* 0x00000000003f782f */ /* 0x000fe20003820000 */
[----:B------:R-:W-:-:S03]  /*2c80*/  UIADD3 UR12, UR8, 0x10000, URZ ;  /* 0x00010000080c7890 */ /* 0x000fc6000fffe03f */
[----:B------:R-:W-:Y:S01]  /*2c90*/  ISETP.LT.U32.AND P1, PT, R2, 0x20, P1 ;  /* 0x000000200200780c */ /* 0x000fe20000f21070 */
[----:B------:R-:W-:-:S06]  /*2ca0*/  UMOV UR14, UR10 ;  /* 0x0000000a000e7c82 */ /* 0x000fcc0008000000 */
[----:B------:R-:W-:Y:S01]  /*2cb0*/  VOTEU.ANY UP0, P0 ;  /* 0x00000000003f7886 */ /* 0x000fe20000000100 */
[----:B------:R-:W-:Y:S01]  /*2cc0*/  VOTEU.ANY UP2, P0 ;  /* 0x00000000003f7886 */ /* 0x000fe20000040100 */
[----:B------:R1:W-:Y:S01]  /*2cd0*/  @!P2 SYNCS.ARRIVE.TRANS64 RZ, [UR18+0x20000], R0 ;  /* 0x02000000ffffa9a7 */ /* 0x0003e20008000012 */
[----:B------:R2:W-:Y:S06]  /*2ce0*/  MEMBAR.ALL.CTA ;  /* 0x0000000000007992 */ /* 0x0005ec0000008000 */
[----:B--2---:R-:W2:Y:S01]  /*2cf0*/  FENCE.VIEW.ASYNC.S ;  /* 0x00000000000073c6 */ /* 0x004ea20000000000 */
[----:B------:R-:W-:Y:S01]  /*2d00*/  @UP0 UIADD3 UR9, UR18, 0x20000, URZ ;  /* 0x0002000012090890 */ /* 0x000fe2000fffe03f */
[----:B------:R-:W-:Y:S01]  /*2d10*/  @UP0 UMOV UR6, UR26 ;  /* 0x0000001a00060c82 */ /* 0x000fe20008000000 */
[----:B------:R-:W-:Y:S01]  /*2d20*/  @UP0 UMOV UR7, UR27 ;  /* 0x0000001b00070c82 */ /* 0x000fe20008000000 */
[----:B--2---:R-:W-:Y:S01]  /*2d30*/  VOTEU.ANY UP1, P1 ;  /* 0x00000000003f7886 */ /* 0x004fe20000820100 */
[----:B------:R-:W-:Y:S01]  /*2d40*/  VOTEU.ANY UP3, P1 ;  /* 0x00000000003f7886 */ /* 0x000fe20000860100 */
[----:B-1----:R-:W-:-:S03]  /*2d50*/  IMAD.U32 R0, RZ, RZ, UR4 ;  /* 0x00000004ff007e24 */ /* 0x002fc6000f8e00ff */
[----:B------:R-:W-:Y:S01]  /*2d60*/  @UP1 UIADD3 UR13, UR18, 0x20000, URZ ;  /* 0x00020000120d1890 */ /* 0x000fe2000fffe03f */
[----:B------:R-:W-:Y:S01]  /*2d70*/  @UP1 UMOV UR16, UR28 ;  /* 0x0000001c00101c82 */ /* 0x000fe20008000000 */
[----:B------:R-:W-:Y:S01]  /*2d80*/  @UP1 UMOV UR17, UR29 ;  /* 0x0000001d00111c82 */ /* 0x000fe20008000000 */
[----:B------:R-:W-:Y:S01]  /*2d90*/  SHF.L.U32 R0, R0, 0x1f, RZ ;  /* 0x0000001f00007819 */ /* 0x000fe200000006ff */
[----:B------:R-:W-:Y:S06]  /*2da0*/  BAR.SYNC.DEFER_BLOCKING 0x0 ;  /* 0x0000000000007b1d */ /* 0x000fec0000010000 */
[----:B------:R1:W-:Y:S02]  /*2db0*/  @UP2 UTMALDG.2D [UR8], [UR6] ;  /* 0x00000008060025b4 */ /* 0x0003e40008008000 */
[----:B------:R-:W-:Y:S06]  /*2dc0*/  BAR.SYNC.DEFER_BLOCKING 0x0 ;  /* 0x0000000000007b1d */ /* 0x000fec0000010000 */
[----:B------:R1:W-:Y:S02]  /*2dd0*/  @UP3 UTMALDG.2D [UR12], [UR16] ;  /* 0x0000000c100035b4 */ /* 0x0003e40008008000 */
[----:B------:R-:W-:Y:S06]  /*2de0*/  BAR.SYNC.DEFER_BLOCKING 0x0 ;  /* 0x0000000000007b1d */ /* 0x000fec0000010000 */
[----:B------:R-:W2:Y:S02]  /*2df0*/  SYNCS.PHASECHK.TRANS64.TRYWAIT P0, [UR18+0x20000], R0 ;  /* 0x02000000ff0075a7 */ /* 0x000ea40008000152 */
[----:B-12---:R-:W-:Y:S05]  /*2e00*/  @!P0 BRA `(.L_x_48) ;  /* 0x0000002000ac8947 */ /* 0x006fea0003800000 */
.L_x_50:
[----:B------:R-:W-:Y:S01]  /*2e10*/  STL.64 [R1+0x268], R150 ;  /* 0x0002689601007387 */ /* 0x000fe20000100a00 */
[----:B------:R-:W-:Y:S01]  /*2e20*/  USHF.L.U32 UR6, UR25, 0x7, URZ ;  /* 0x0000000719067899 */ /* 0x000fe2000800063f */
[----:B------:R-:W1:Y:S02]  /*2e30*/  LDC R0, c[0x0][0x230] ;  /* 0x00008c00ff007b82 */ /* 0x000e640000000800 */
[----:B------:R-:W-:Y:S04]  /*2e40*/  STL.64 [R1+0x260], R148 ;  /* 0x0002609401007387 */ /* 0x000fe80000100a00 */
        /* <DEDUP_REMOVED lines=11> */
[----:B------:R2:W-:Y:S04]  /*2f00*/  STL.64 [R1+0x200], R124 ;  /* 0x0002007c01007387 */ /* 0x0005e80000100a00 */
[----:B--2---:R-:W2:Y:S04]  /*2f10*/  LDL.LU.64 R124, [R1] ;  /* 0x00000000017c7983 */ /* 0x004ea80000300a00 */
[----:B------:R-:W2:Y:S04]  /*2f20*/  LDL.LU.64 R126, [R1+0x8] ;  /* 0x00000800017e7983 */ /* 0x000ea80000300a00 */
        /* <DEDUP_REMOVED lines=61> */
[----:B------:R-:W2:Y:S01]  /*3300*/  LDL.LU.64 R250, [R1+0x1f8] ;  /* 0x0001f80001fa7983 */ /* 0x000ea20000300a00 */
[----:B------:R-:W-:-:S02]  /*3310*/  ULOP3.LUT UR6, UR6, 0x200, URZ, 0xc0, !UPT ;  /* 0x0000020006067892 */ /* 0x000fc4000f8ec03f */
[----:B------:R-:W-:Y:S02]  /*3320*/  USHF.R.U32.HI UR18, URZ, 0x4, UR12 ;  /* 0x000000043f127899 */ /* 0x000fe4000801160c */
[----:B------:R-:W-:Y:S02]  /*3330*/  ULEA.HI UR6, UR8, UR6, URZ, 0x1c ;  /* 0x0000000608067291 */ /* 0x000fe4000f8fe03f */
[----:B------:R-:W-:Y:S02]  /*3340*/  USGXT.U32 UR18, UR18, 0xe ;  /* 0x0000000e1212789a */ /* 0x000fe40008000000 */
[----:B------:R-:W-:Y:S01]  /*3350*/  ULOP3.LUT UR16, UR6, 0x3fff, URZ, 0xc0, !UPT ;  /* 0x00003fff06107892 */ /* 0x000fe2000f8ec03f */
[----:B------:R-:W-:Y:S01]  /*3360*/  UMOV UR19, 0x40000040 ;  /* 0x4000004000137882 */ /* 0x000fe20000000000 */
[----:B------:R-:W-:Y:S02]  /*3370*/  UMOV UR17, 0x40000040 ;  /* 0x4000004000117882 */ /* 0x000fe40000000000 */
[----:B------:R-:W-:-:S02]  /*3380*/  UIADD3 UR20, UP0, UR16, 0x2, URZ ;  /* 0x0000000210147890 */ /* 0x000fc4000ff1e03f */
[----:B------:R-:W-:Y:S01]  /*3390*/  UIADD3 UR22, UP1, UR18, 0x2, URZ ;  /* 0x0000000212167890 */ /* 0x000fe2000ff3e03f */
[----:B------:R-:W-:Y:S01]  /*33a0*/  UMOV UR6, URZ ;  /* 0x0000003f00067c82 */ /* 0x000fe20008000000 */
[----:B------:R-:W-:Y:S01]  /*33b0*/  UMOV UR7, URZ ;  /* 0x0000003f00077c82 */ /* 0x000fe20008000000 */
[----:B------:R-:W-:Y:S02]  /*33c0*/  UIADD3.X UR21, UR6, 0x40000040, URZ, UP0, !UPT ;  /* 0x4000004006157890 */ /* 0x000fe400087fe43f */
[----:B------:R-:W-:Y:S02]  /*33d0*/  UIADD3.X UR23, UR7, 0x40000040, URZ, UP1, !UPT ;  /* 0x4000004007177890 */ /* 0x000fe40008ffe43f */
[----:B------:R-:W-:Y:S02]  /*33e0*/  UIADD3.64 UR36, UR20, 0x2, URZ ;  /* 0x0000000214247897 */ /* 0x000fe4000fffe03f */
[----:B------:R-:W-:Y:S02]  /*33f0*/  UIADD3.64 UR38, UR22, 0x2, URZ ;  /* 0x0000000216267897 */ /* 0x000fe4000fffe03f */
[----:B------:R-:W-:-:S02]  /*3400*/  UIADD3.64 UR32, UR20, 0x4, URZ ;  /* 0x0000000414207897 */ /* 0x000fc4000fffe03f */
[----:B------:R-:W-:Y:S01]  /*3410*/  UIADD3.64 UR34, UR22, 0x4, URZ ;  /* 0x0000000416227897 */ /* 0x000fe2000fffe03f */
[----:B--2---:R-:W-:-:S06]  /*3420*/  WARPGROUP.ARRIVE ;  /* 0x00000000000079c5 */ /* 0x004fcc0000000000 */
[----:B------:R-:W-:Y:S03]  /*3430*/  HGMMA.64x256x16.F32.BF16 R124, gdesc[UR16], R124, gsb0 ;  /* 0x03e00000107c79f0 */ /* 0x000fe6000800187c */
[----:B------:R-:W-:Y:S02]  /*3440*/  WARPGROUP.DEPBAR.LE gsb0, 0x0 ;  /* 0x00008000000079c5 */ /* 0x000fe40000010000 */
[----:B------:R-:W-:-:S15]  /*3450*/  WARPGROUP.ARRIVE ;  /* 0x00000000000079c5 */ /* 0x000fde0000000000 */
[----:B------:R-:W-:-:S08]  /*3460*/  NOP ;  /* 0x0000000000007918 */ /* 0x000fd00000000000 */
        /* <DEDUP_REMOVED lines=10> */
[----:B------:R-:W-:Y:S04]  /*3510*/  STL.64 [R1], R124 ;  /* 0x0000007c01007387 */ /* 0x000fe80000100a00 */
        /* <DEDUP_REMOVED lines=63> */
[----:B--2---:R-:W2:Y:S04]  /*3910*/  LDL.LU.64 R150, [R1+0x268] ;  /* 0x0002680001967983 */ /* 0x004ea80000300a00 */
        /* <DEDUP_REMOVED lines=13> */
[----:B------:R-:W-:-:S02]  /*39f0*/  UIADD3.64 UR16, UR20, 0x3fe, URZ ;  /* 0x000003fe14107897 */ /* 0x000fc4000fffe03f */
[----:B------:R-:W-:Y:S02]  /*3a00*/  UIADD3.64 UR36, UR20, 0x402, URZ ;  /* 0x0000040214247897 */ /* 0x000fe4000fffe03f */
[----:B------:R-:W-:Y:S02]  /*3a10*/  UIADD3 UR10, UR10, 0x40, URZ ;  /* 0x000000400a0a7890 */ /* 0x000fe4000fffe03f */
[----:B------:R-:W-:-:S04]  /*3a20*/  UIADD3 UR5, UR5, 0x1, URZ ;  /* 0x0000000105057890 */ /* 0x000fc8000fffe03f */
[----:B-1----:R-:W-:Y:S01]  /*3a30*/  ISETP.LE.AND P0, PT, R0, UR10, PT ;  /* 0x0000000a00007c0c */ /* 0x002fe2000bf03270 */
[----:B------:R-:W-:-:S04]  /*3a40*/  UISETP.NE.U32.AND UP0, UPT, UR5, 0x2, UPT ;  /* 0x000000020500788c */ /* 0x000fc8000bf05070 */
[----:B------:R-:W-:Y:S02]  /*3a50*/  USEL UR6, URZ, 0x1, UP0 ;  /* 0x000000013f067887 */ /* 0x000fe40008000000 */
[----:B------:R-:W-:Y:S02]  /*3a60*/  USEL UR5, UR5, URZ, UP0 ;  /* 0x0000003f05057287 */ /* 0x000fe40008000000 */
[----:B------:R-:W-:Y:S01]  /*3a70*/  ULOP3.LUT UR4, UR4, UR6, URZ, 0x3c, !UPT ;  /* 0x0000000604047292 */ /* 0x000fe2000f8e3c3f */
[----:B--2---:R-:W-:-:S06]  /*3a80*/  WARPGROUP.ARRIVE ;  /* 0x00000000000079c5 */ /* 0x004fcc0000000000 */
[----:B------:R-:W-:Y:S01]  /*3a90*/  HGMMA.64x256x16.F32.BF16 R24, gdesc[UR16], R24, gsb0 ;  /* 0x03e00000101879f0 */ /* 0x000fe20008001818 */
[----:B------:R-:W-:Y:S01]  /*3aa0*/  UIADD3.64 UR16, UR20, 0x400, URZ ;  /* 0x0000040014107897 */ /* 0x000fe2000fffe03f */
[----:B------:R-:W-:Y:S01]  /*3ab0*/  UMOV UR18, UR22 ;  /* 0x0000001600127c82 */ /* 0x000fe20008000000 */
[----:B------:R-:W-:Y:S01]  /*3ac0*/  UMOV UR19, UR23 ;  /* 0x0000001700137c82 */ /* 0x000fe20008000000 */
[----:B------:R-:W-:Y:S01]  /*3ad0*/  UIADD3.64 UR20, UR20, 0x404, URZ ;  /* 0x0000040414147897 */ /* 0x000fe2000fffe03f */
[----:B------:R-:W-:Y:S01]  /*3ae0*/  UMOV UR22, UR34 ;  /* 0x0000002200167c82 */ /* 0x000fe20008000000 */
[----:B------:R-:W-:Y:S01]  /*3af0*/  UMOV UR23, UR35 ;  /* 0x0000002300177c82 */ /* 0x000fe20008000000 */
[----:B------:R-:W-:Y:S02]  /*3b00*/  WARPGROUP.DEPBAR.LE gsb0, 0x0 ;  /* 0x00008000000079c5 */ /* 0x000fe40000010000 */
[----:B------:R-:W-:-:S15]  /*3b10*/  WARPGROUP.ARRIVE ;  /* 0x00000000000079c5 */ /* 0x000fde0000000000 */
[----:B------:R-:W-:-:S04]  /*3b20*/  NOP ;  /* 0x0000000000007918 */ /* 0x000fc80000000000 */
        /* <DEDUP_REMOVED lines=10> */
[----:B---3--:R-:W-:Y:S05]  /*3bd0*/  @!P0 BRA `(.L_x_49) ;  /* 0xfffffff0000c8947 */ /* 0x008fea000383ffff */
.L_x_47:
[----:B------:R5:W-:Y:S04]  /*3be0*/  STL [R1+0x20c], R148 ;  /* 0x00020c9401007387 */ /* 0x000be80000100800 */
[----:B------:R-:W3:Y:S01]  /*3bf0*/  LDL.LU R8, [R1] ;  /* 0x0000000001087983 */ /* 0x000ee20000300800 */
[----:B--2---:R-:W-:Y:S06]  /*3c00*/  BAR.SYNC.DEFER_BLOCKING 0x0 ;  /* 0x0000000000007b1d */ /* 0x004fec0000010000 */
[----:B-----5:R-:W2:Y:S04]  /*3c10*/  LDL.LU R148, [R1+0x4] ;  /* 0x0000040001947983 */ /* 0x020ea80000300800 */
[----:B------:R5:W-:Y:S04]  /*3c20*/  STL [R1+0x208], R149 ;  /* 0x0002089501007387 */ /* 0x000be80000100800 */
[----:B-----5:R-:W5:Y:S01]  /*3c30*/  LDL.LU R149, [R1+0xc] ;  /* 0x00000c0001957983 */ /* 0x020f620000300800 */
[----:B------:R-:W4:Y:S03]  /*3c40*/  @!P2 SYNCS.CCTL.IV [UR24+0x20000] ;  /* 0x02000000ff00a9b1 */ /* 0x000f260008000018 */
[----:B------:R-:W5:Y:S04]  /*3c50*/  LDL.LU R9, [R1+0x8] ;  /* 0x0000080001097983 */ /* 0x000f680000300800 */
[----:B------:R1:W-:Y:S01]  /*3c60*/  STL [R1+0x204], R150 ;  /* 0x0002049601007387 */ /* 0x0003e20000100800 */
[----:B----4-:R-:W-:Y:S06]  /*3c70*/  BAR.SYNC.DEFER_BLOCKING 0x0 ;  /* 0x0000000000007b1d */ /* 0x010fec0000010000 */
[----:B-1----:R-:W4:Y:S04]  /*3c80*/  LDL.LU R150, [R1+0x14] ;  /* 0x0000140001967983 */ /* 0x002f280000300800 */
[----:B------:R-:W4:Y:S04]  /*3c90*/  LDL.LU R10, [R1+0x10] ;  /* 0x00001000010a7983 */ /* 0x000f280000300800 */
[----:B------:R1:W-:Y:S01]  /*3ca0*/  STL [R1+0x200], R151 ;  /* 0x0002009701007387 */ /* 0x0003e20000100800 */
[----:B------:R-:W-:-:S02]  /*3cb0*/  ELECT P0, URZ, PT ;  /* 0x00000000003f782f */ /* 0x000fc40003800000 */
[----:B------:R-:W-:Y:S02]  /*3cc0*/  F2FP.BF16.F32.PACK_AB R24, R25, R24 ;  /* 0x000000181918723e */ /* 0x000fe400000010ff */
[----:B------:R-:W-:Y:S02]  /*3cd0*/  F2FP.BF16.F32.PACK_AB R56, R57, R56 ;  /* 0x000000383938723e */ /* 0x000fe400000010ff */
[----:B------:R-:W-:Y:S01]  /*3ce0*/  F2FP.BF16.F32.PACK_AB R88, R89, R88 ;  /* 0x000000585958723e */ /* 0x000fe200000010ff */
[----:B------:R-:W4:Y:S01]  /*3cf0*/  @!P2 SYNCS.CCTL.IV [UR24+0x20008] ;  /* 0x02000800ff00a9b1 */ /* 0x000f220008000018 */
[----:B-1----:R-:W4:Y:S04]  /*3d00*/  LDL.LU R151, [R1+0x1c] ;  /* 0x00001c0001977983 */ /* 0x002f280000300800 */
[----:B------:R-:W4:Y:S04]  /*3d10*/  LDL.LU R11, [R1+0x18] ;  /* 0x00001800010b7983 */ /* 0x000f280000300800 */
        /* <DEDUP_REMOVED lines=31> */
[----:B---3--:R-:W3:Y:S04]  /*3f10*/  LDL.LU R0, [R1+0x98] ;  /* 0x0000980001007983 */ /* 0x008ee80000300800 */
[----:B------:R-:W3:Y:S04]  /*3f20*/  LDL.LU R153, [R1+0xa4] ;  /* 0x0000a40001997983 */ /* 0x000ee80000300800 */
        /* <DEDUP_REMOVED lines=82> */
[----:B------:R-:W3:Y:S01]  /*4450*/  LDL.LU R193, [R1+0x1e8] ;  /* 0x0001e80001c17983 */ /* 0x000ee20000300800 */
[----:B--2---:R-:W-:-:S03]  /*4460*/  F2FP.BF16.F32.PACK_AB R8, R148, R8 ;  /* 0x000000089408723e */ /* 0x004fc600000010ff */
[----:B------:R-:W2:Y:S01]  /*4470*/  LDL.LU R198, [R1+0x1f4] ;  /* 0x0001f40001c67983 */ /* 0x000ea20000300800 */
[----:B-----5:R-:W-:-:S03]  /*4480*/  F2FP.BF16.F32.PACK_AB R9, R149, R9 ;  /* 0x000000099509723e */ /* 0x020fc600000010ff */
[----:B------:R-:W2:Y:S01]  /*4490*/  LDL.LU R194, [R1+0x1f0] ;  /* 0x0001f00001c27983 */ /* 0x000ea20000300800 */
[----:B----4-:R-:W-:-:S03]  /*44a0*/  F2FP.BF16.F32.PACK_AB R10, R150, R10 ;  /* 0x0000000a960a723e */ /* 0x010fc600000010ff */
[----:B------:R-:W4:Y:S01]  /*44b0*/  LDL.LU R196, [R1+0x1fc] ;  /* 0x0001fc0001c47983 */ /* 0x000f220000300800 */
[----:B------:R-:W-:-:S03]  /*44c0*/  F2FP.BF16.F32.PACK_AB R11, R151, R11 ;  /* 0x0000000b970b723e */ /* 0x000fc600000010ff */
[----:B------:R-:W4:Y:S04]  /*44d0*/  LDL.LU R195, [R1+0x1f8] ;  /* 0x0001f80001c37983 */ /* 0x000f280000300800 */
[----:B------:R-:W5:Y:S04]  /*44e0*/  LDL.LU R148, [R1+0x20c] ;  /* 0x00020c0001947983 */ /* 0x000f680000300800 */
[----:B------:R-:W5:Y:S04]  /*44f0*/  LDL.LU R149, [R1+0x208] ;  /* 0x0002080001957983 */ /* 0x000f680000300800 */
[----:B------:R-:W5:Y:S04]  /*4500*/  LDL.LU R150, [R1+0x204] ;  /* 0x0002040001967983 */ /* 0x000f680000300800 */
[----:B------:R-:W5:Y:S01]  /*4510*/  LDL.LU R151, [R1+0x200] ;  /* 0x0002000001977983 */ /* 0x000f620000300800 */
[----:B------:R-:W-:Y:S01]  /*4520*/  F2FP.BF16.F32.PACK_AB R4, R3, R4 ;  /* 0x000000040304723e */ /* 0x000fe200000010ff */
[----:B------:R-:W-:Y:S01]  /*4530*/  ULOP3.LUT UR25, UR25, 0x3, URZ, 0xc0, !UPT ;  /* 0x0000000319197892 */ /* 0x000fe2000f8ec03f */
[----:B---3--:R-:W-:Y:S01]  /*4540*/  F2FP.BF16.F32.PACK_AB R23, R23, R0 ;  /* 0x000000001717723e */ /* 0x008fe200000010ff */
[----:B------:R-:W1:Y:S01]  /*4550*/  S2R R3, SR_TID.X ;  /* 0x0000000000037919 */ /* 0x000e620000002100 */
[----:B------:R-:W-:Y:S01]  /*4560*/  F2FP.BF16.F32.PACK_AB R152, R153, R152 ;  /* 0x000000989998723e */ /* 0x000fe200000010ff */
[----:B------:R-:W-:Y:S01]  /*4570*/  ULEA UR9, UR25, UR15, 0x6 ;  /* 0x0000000f19097291 */ /* 0x000fe2000f8e303f */
[----:B------:R-:W-:Y:S01]  /*4580*/  F2FP.BF16.F32.PACK_AB R5, R2, R5 ;  /* 0x000000050205723e */ /* 0x000fe200000010ff */
[----:B------:R-:W-:Y:S01]  /*4590*/  ULEA UR8, UR25, UR24, 0xf ;  /* 0x0000001819087291 */ /* 0x000fe2000f8e783f */
[----:B------:R-:W-:Y:S01]  /*45a0*/  F2FP.BF16.F32.PACK_AB R20, R242, R20 ;  /* 0x00000014f214723e */ /* 0x000fe200000010ff */
[----:B------:R-:W-:Y:S01]  /*45b0*/  UMOV UR10, UR11 ;  /* 0x0000000b000a7c82 */ /* 0x000fe20008000000 */
[----:B------:R-:W-:-:S02]  /*45c0*/  F2FP.BF16.F32.PACK_AB R21, R241, R21 ;  /* 0x00000015f115723e */ /* 0x000fc400000010ff */
[----:B------:R-:W-:Y:S02]  /*45d0*/  F2FP.BF16.F32.PACK_AB R22, R240, R22 ;  /* 0x00000016f016723e */ /* 0x000fe400000010ff */
[----:B------:R-:W-:Y:S02]  /*45e0*/  F2FP.BF16.F32.PACK_AB R25, R27, R26 ;  /* 0x0000001a1b19723e */ /* 0x000fe400000010ff */
[----:B------:R-:W-:Y:S02]  /*45f0*/  F2FP.BF16.F32.PACK_AB R26, R29, R28 ;  /* 0x0000001c1d1a723e */ /* 0x000fe400000010ff */
[----:B------:R-:W-:Y:S02]  /*4600*/  F2FP.BF16.F32.PACK_AB R27, R31, R30 ;  /* 0x0000001e1f1b723e */ /* 0x000fe400000010ff */
[----:B------:R-:W-:Y:S02]  /*4610*/  F2FP.BF16.F32.PACK_AB R57, R59, R58 ;  /* 0x0000003a3b39723e */ /* 0x000fe400000010ff */
[----:B------:R-:W-:-:S02]  /*4620*/  F2FP.BF16.F32.PACK_AB R58, R61, R60 ;  /* 0x0000003c3d3a723e */ /* 0x000fc400000010ff */
[----:B------:R-:W-:Y:S02]  /*4630*/  F2FP.BF16.F32.PACK_AB R59, R63, R62 ;  /* 0x0000003e3f3b723e */ /* 0x000fe400000010ff */
[----:B------:R-:W-:Y:S02]  /*4640*/  F2FP.BF16.F32.PACK_AB R89, R91, R90 ;  /* 0x0000005a5b59723e */ /* 0x000fe400000010ff */
[----:B------:R-:W-:Y:S02]  /*4650*/  F2FP.BF16.F32.PACK_AB R120, R121, R120 ;  /* 0x000000787978723e */ /* 0x000fe400000010ff */
[----:B------:R-:W-:Y:S02]  /*4660*/  F2FP.BF16.F32.PACK_AB R90, R93, R92 ;  /* 0x0000005c5d5a723e */ /* 0x000fe400000010ff */
[----:B------:R-:W-:Y:S02]  /*4670*/  F2FP.BF16.F32.PACK_AB R91, R95, R94 ;  /* 0x0000005e5f5b723e */ /* 0x000fe400000010ff */
[----:B------:R-:W-:Y:S01]  /*4680*/  F2FP.BF16.F32.PACK_AB R121, R123, R122 ;  /* 0x0000007a7b79723e */ /* 0x000fe200000010ff */
[C---:B-1----:R-:W-:Y:S01]  /*4690*/  IMAD.SHL.U32 R0, R3.reuse, 0x80, RZ ;  /* 0x0000008003007824 */ /* 0x042fe200078e00ff */
[C---:B------:R-:W-:Y:S01]  /*46a0*/  LOP3.LUT R2, R3.reuse, 0xff, RZ, 0xc0, !PT ;  /* 0x000000ff03027812 */ /* 0x040fe200078ec0ff */
[----:B------:R-:W-:Y:S01]  /*46b0*/  IMAD.SHL.U32 R153, R3, 0x10, RZ ;  /* 0x0000001003997824 */ /* 0x000fe200078e00ff */
[----:B------:R-:W-:-:S02]  /*46c0*/  F2FP.BF16.F32.PACK_AB R164, R227, R164 ;  /* 0x000000a4e3a4723e */ /* 0x000fc400000010ff */
[----:B------:R-:W-:Y:S02]  /*46d0*/  LOP3.LUT R0, R0, 0x780, RZ, 0xc0, !PT ;  /* 0x0000078000007812 */ /* 0x000fe400078ec0ff */
[----:B------:R-:W-:Y:S02]  /*46e0*/  ISETP.LT.U32.AND P0, PT, R2, 0x80, P0 ;  /* 0x000000800200780c */ /* 0x000fe40000701070 */
[----:B------:R-:W-:Y:S02]  /*46f0*/  LOP3.LUT R0, R0, 0x70, R153, 0xf8, !PT ;  /* 0x0000007000007812 */ /* 0x000fe400078ef899 */
[----:B------:R-:W-:Y:S02]  /*4700*/  F2FP.BF16.F32.PACK_AB R165, R226, R165 ;  /* 0x000000a5e2a5723e */ /* 0x000fe400000010ff */
[----:B------:R-:W-:Y:S02]  /*4710*/  F2FP.BF16.F32.PACK_AB R122, R125, R124 ;  /* 0x0000007c7d7a723e */ /* 0x000fe400000010ff */
[----:B------:R-:W-:-:S02]  /*4720*/  F2FP.BF16.F32.PACK_AB R123, R127, R126 ;  /* 0x0000007e7f7b723e */ /* 0x000fc400000010ff */
[----:B------:R-:W-:Y:S02]  /*4730*/  F2FP.BF16.F32.PACK_AB R166, R225, R166 ;  /* 0x000000a6e1a6723e */ /* 0x000fe400000010ff */
[----:B------:R-:W-:Y:S01]  /*4740*/  F2FP.BF16.F32.PACK_AB R6, R252, R6 ;  /* 0x00000006fc06723e */ /* 0x000fe200000010ff */
[----:B------:R-:W-:Y:S01]  /*4750*/  VOTEU.ANY UP0, P0 ;  /* 0x00000000003f7886 */ /* 0x000fe20000000100 */
[----:B------:R-:W-:Y:S01]  /*4760*/  F2FP.BF16.F32.PACK_AB R7, R251, R7 ;  /* 0x00000007fb07723e */ /* 0x000fe200000010ff */
[----:B------:R-:W-:Y:S01]  /*4770*/  VOTEU.ANY UP1, P0 ;  /* 0x00000000003f7886 */ /* 0x000fe20000020100 */
[----:B------:R-:W-:Y:S02]  /*4780*/  F2FP.BF16.F32.PACK_AB R153, R239, R238 ;  /* 0x000000eeef99723e */ /* 0x000fe400000010ff */
[----:B------:R-:W-:Y:S01]  /*4790*/  F2FP.BF16.F32.PACK_AB R167, R224, R167 ;  /* 0x000000a7e0a7723e */ /* 0x000fe200000010ff */
[----:B------:R-:W-:Y:S01]  /*47a0*/  @UP0 UMOV UR6, UR30 ;  /* 0x0000001e00060c82 */ /* 0x000fe20008000000 */
[----:B------:R-:W-:Y:S01]  /*47b0*/  F2FP.BF16.F32.PACK_AB R154, R237, R154 ;  /* 0x0000009aed9a723e */ /* 0x000fe200000010ff */
[----:B------:R-:W-:Y:S01]  /*47c0*/  @UP0 UMOV UR7, UR31 ;  /* 0x0000001f00070c82 */ /* 0x000fe20008000000 */
        /* <DEDUP_REMOVED lines=88> */
[----:B------:R-:W-:Y:S01]  /*4d50*/  LOP3.LUT R197, R0, 0x10, R3, 0x78, !PT ;  /* 0x0000001000c57812 */ /* 0x000fe200078e7803 */
[----:B------:R-:W-:-:S05]  /*4d60*/  IMAD.SHL.U32 R0, R3, 0x40, RZ ;  /* 0x0000004003007824 */ /* 0x000fca00078e00ff */
[----:B------:R-:W-:Y:S02]  /*4d70*/  LOP3.LUT R0, R197, 0x3800, R0, 0xf8, !PT ;  /* 0x00003800c5007812 */ /* 0x000fe400078ef800 */
[----:B------:R-:W-:Y:S02]  /*4d80*/  F2FP.BF16.F32.PACK_AB R193, R199, R193 ;  /* 0x000000c1c7c1723e */ /* 0x000fe400000010ff */
[C---:B------:R-:W-:Y:S01]  /*4d90*/  LOP3.LUT R3, R0.reuse, 0x20, RZ, 0x3c, !PT ;  /* 0x0000002000037812 */ /* 0x040fe200078e3cff */
[----:B------:R-:W-:Y:S01]  /*4da0*/  VIADD R2, R0, UR24 ;  /* 0x0000001800027c36 */ /* 0x000fe20008000000 */
[----:B--2---:R-:W-:-:S03]  /*4db0*/  F2FP.BF16.F32.PACK_AB R194, R198, R194 ;  /* 0x000000c2c6c2723e */ /* 0x004fc600000010ff */
[----:B------:R-:W-:Y:S01]  /*4dc0*/  VIADD R3, R3, UR24 ;  /* 0x0000001803037c36 */ /* 0x000fe20008000000 */
[----:B------:R1:W-:Y:S04]  /*4dd0*/  STSM.16.M88.4 [R2], R8 ;  /* 0x0000000802007844 */ /* 0x0003e80000000200 */
[----:B------:R-:W-:Y:S01]  /*4de0*/  STSM.16.M88.4 [R2+0x8000], R20 ;  /* 0x0080001402007844 */ /* 0x000fe20000000200 */
[----:B----4-:R-:W-:-:S03]  /*4df0*/  F2FP.BF16.F32.PACK_AB R195, R196, R195 ;  /* 0x000000c3c4c3723e */ /* 0x010fc600000010ff */
[----:B------:R-:W-:Y:S04]  /*4e00*/  STSM.16.M88.4 [R2+0x10000], R164 ;  /* 0x010000a402007844 */ /* 0x000fe80000000200 */
[----:B------:R-:W-:Y:S01]  /*4e10*/  STSM.16.M88.4 [R2+0x18000], R180 ;  /* 0x018000b402007844 */ /* 0x000fe20000000200 */
[----:B-----5:R-:W-:-:S03]  /*4e20*/  F2FP.BF16.F32.PACK_AB R146, R149, R148 ;  /* 0x000000949592723e */ /* 0x020fc600000010ff */
[----:B------:R-:W-:Y:S01]  /*4e30*/  STSM.16.M88.4 [R2+0x4000], R24 ;  /* 0x0040001802007844 */ /* 0x000fe20000000200 */
[C---:B-1----:R-:W-:Y:S02]  /*4e40*/  LOP3.LUT R8, R0.reuse, 0x40, RZ, 0x3c, !PT ;  /* 0x0000004000087812 */ /* 0x042fe400078e3cff */
[----:B------:R-:W-:Y:S01]  /*4e50*/  LOP3.LUT R0, R0, 0x60, RZ, 0x3c, !PT ;  /* 0x0000006000007812 */ /* 0x000fe200078e3cff */
[----:B------:R-:W-:Y:S02]  /*4e60*/  STSM.16.M88.4 [R2+0xc000], R56 ;  /* 0x00c0003802007844 */ /* 0x000fe40000000200 */
[----:B------:R-:W-:Y:S01]  /*4e70*/  VIADD R8, R8, UR24 ;  /* 0x0000001808087c36 */ /* 0x000fe20008000000 */
[----:B------:R-:W-:Y:S01]  /*4e80*/  F2FP.BF16.F32.PACK_AB R147, R151, R150 ;  /* 0x000000969793723e */ /* 0x000fe200000010ff */
[----:B------:R-:W-:Y:S01]  /*4e90*/  STSM.16.M88.4 [R2+0x14000], R88 ;  /* 0x0140005802007844 */ /* 0x000fe20000000200 */
[----:B------:R-:W-:-:S03]  /*4ea0*/  VIADD R0, R0, UR24 ;  /* 0x0000001800007c36 */ /* 0x000fc60008000000 */
[----:B------:R-:W-:Y:S04]  /*4eb0*/  STSM.16.M88.4 [R2+0x1c000], R120 ;  /* 0x01c0007802007844 */ /* 0x000fe80000000200 */
[----:B------:R-:W-:Y:S04]  /*4ec0*/  STSM.16.M88.4 [R3], R4 ;  /* 0x0000000403007844 */ /* 0x000fe80000000200 */
[----:B------:R-:W-:Y:S04]  /*4ed0*/  STSM.16.M88.4 [R3+0x8000], R152 ;  /* 0x0080009803007844 */ /* 0x000fe80000000200 */
[----:B------:R-:W-:Y:S04]  /*4ee0*/  STSM.16.M88.4 [R3+0x10000], R168 ;  /* 0x010000a803007844 */ /* 0x000fe80000000200 */
[----:B------:R-:W-:Y:S04]  /*4ef0*/  STSM.16.M88.4 [R3+0x18000], R184 ;  /* 0x018000b803007844 */ /* 0x000fe80000000200 */
[----:B------:R-:W-:Y:S04]  /*4f00*/  STSM.16.M88.4 [R3+0x4000], R32 ;  /* 0x0040002003007844 */ /* 0x000fe80000000200 */
[----:B------:R-:W-:Y:S04]  /*4f10*/  STSM.16.M88.4 [R3+0xc000], R64 ;  /* 0x00c0004003007844 */ /* 0x000fe80000000200 */
[----:B------:R-:W-:Y:S04]  /*4f20*/  STSM.16.M88.4 [R3+0x14000], R96 ;  /* 0x0140006003007844 */ /* 0x000fe80000000200 */
        /* <DEDUP_REMOVED lines=16> */
[----:B------:R-:W-:Y:S01]  /*5030*/  STSM.16.M88.4 [R0+0x1c000], R144 ;  /* 0x01c0009000007844 */ /* 0x000fe20000000200 */
[----:B------:R1:W-:Y:S06]  /*5040*/  MEMBAR.ALL.CTA ;  /* 0x0000000000007992 */ /* 0x0003ec0000008000 */
[----:B-1----:R-:W1:Y:S02]  /*5050*/  FENCE.VIEW.ASYNC.S ;  /* 0x00000000000073c6 */ /* 0x002e640000000000 */
[----:B-1----:R-:W-:Y:S06]  /*5060*/  BAR.SYNC.DEFER_BLOCKING 0x0 ;  /* 0x0000000000007b1d */ /* 0x002fec0000010000 */
[----:B------:R1:W-:Y:S01]  /*5070*/  @UP1 UTMASTG.2D [UR8], [UR6] ;  /* 0x00000008060013b5 */ /* 0x0003e20008008000 */
[----:B------:R0:W-:Y:S01]  /*5080*/  UTMACMDFLUSH ;  /* 0x00000000000079b7 */ /* 0x0001e20000000000 */
[----:B------:R-:W-:-:S04]  /*5090*/  DEPBAR.LE SB0, 0x0 ;  /* 0x000080000000791a */ /* 0x000fc80000000000 */
[----:B------:R-:W-:Y:S06]  /*50a0*/  BAR.SYNC.DEFER_BLOCKING 0x0 ;  /* 0x0000000000007b1d */ /* 0x000fec0000010000 */
[----:B-1----:R-:W-:Y:S05]  /*50b0*/  EXIT ;  /* 0x000000000000794d */ /* 0x002fea0003800000 */
.L_x_48:
[----:B------:R-:W1:Y:S02]  /*50c0*/  SYNCS.PHASECHK.TRANS64.TRYWAIT P0, [UR18+0x20000], R0 ;  /* 0x02000000ff0075a7 */ /* 0x000e640008000152 */
[----:B-1----:R-:W-:Y:S05]  /*50d0*/  @!P0 BRA `(.L_x_48) ;  /* 0xfffffffc00f88947 */ /* 0x002fea000383ffff */
[----:B------:R-:W-:Y:S05]  /*50e0*/  BRA `(.L_x_50) ;  /* 0xffffffdc00487947 */ /* 0x000fea000383ffff */
.L_x_51:
[----:B------:R-:W-:-:S00]  /*50f0*/  BRA `(.L_x_51) ;  /* 0xfffffffc00fc7947 */ /* 0x000fc0000383ffff */
[----:B------:R-:W-:-:S00]  /*5100*/  NOP ;  /* 0x0000000000007918 */ /* 0x000fc00000000000 */
[----:B------:R-:W-:-:S00]  /*5110*/  NOP ;  /* 0x0000000000007918 */ /* 0x000fc00000000000 */
[----:B------:R-:W-:-:S00]  /*5120*/  NOP ;  /* 0x0000000000007918 */ /* 0x000fc00000000000 */
[----:B------:R-:W-:-:S00]  /*5130*/  NOP ;  /* 0x0000000000007918 */ /* 0x000fc00000000000 */
[----:B------:R-:W-:-:S00]  /*5140*/  NOP ;  /* 0x0000000000007918 */ /* 0x000fc00000000000 */
[----:B------:R-:W-:-:S00]  /*5150*/  NOP ;  /* 0x0000000000007918 */ /* 0x000fc00000000000 */
[----:B------:R-:W-:-:S00]  /*5160*/  NOP ;  /* 0x0000000000007918 */ /* 0x000fc00000000000 */
[----:B------:R-:W-:-:S00]  /*5170*/  NOP ;  /* 0x0000000000007918 */ /* 0x000fc00000000000 */
.L_x_52:


//--------------------- .nv.shared.gluon_wgmma    --------------------------
	.section	.nv.shared.gluon_wgmma,"aw",@nobits
	.sectionflags	@""
	.align	16
	.zero		1024


//--------------------- .nv.shared.reserved.0     --------------------------
	.section	.nv.shared.reserved.0,"aw",@nobits
	.weak		__nv_reservedSMEM_offset_0_alias
	.size		__nv_reservedSMEM_offset_0_alias, 0, 0
	.other		__nv_reservedSMEM_offset_0_alias,@"STO_CUDA_RESERVED_SHARED STV_DEFAULT"
__nv_reservedSMEM_offset_0_alias:
	.zero		0


//--------------------- .nv.constant0.gluon_wgmma --------------------------
	.section	.nv.constant0.gluon_wgmma,"a",@progbits
	.sectionflags	@""
	.align	4
.nv.constant0.gluon_wgmma:
	.zero		608


//--------------------- SYMBOLS --------------------------

	.type		.nv.reservedSmem.offset0,@object
	.size		.nv.reservedSmem.offset0,0x4
